//
// Generated by NVIDIA NVVM Compiler
//
// Compiler Build ID: CL-36424714
// Cuda compilation tools, release 13.0, V13.0.88
// Based on NVVM 20.0.0
//

.version 9.0
.target sm_100
.address_size 64

	// .globl	_Z14gpuRegionLayerPKfPfPiS1_S1_S2_fjjjjjjS0_

.visible .entry _Z14gpuRegionLayerPKfPfPiS1_S1_S2_fjjjjjjS0_(
	.param .u64 .ptr .align 1 _Z14gpuRegionLayerPKfPfPiS1_S1_S2_fjjjjjjS0__param_0,
	.param .u64 .ptr .align 1 _Z14gpuRegionLayerPKfPfPiS1_S1_S2_fjjjjjjS0__param_1,
	.param .u64 .ptr .align 1 _Z14gpuRegionLayerPKfPfPiS1_S1_S2_fjjjjjjS0__param_2,
	.param .u64 .ptr .align 1 _Z14gpuRegionLayerPKfPfPiS1_S1_S2_fjjjjjjS0__param_3,
	.param .u64 .ptr .align 1 _Z14gpuRegionLayerPKfPfPiS1_S1_S2_fjjjjjjS0__param_4,
	.param .u64 .ptr .align 1 _Z14gpuRegionLayerPKfPfPiS1_S1_S2_fjjjjjjS0__param_5,
	.param .f32 _Z14gpuRegionLayerPKfPfPiS1_S1_S2_fjjjjjjS0__param_6,
	.param .u32 _Z14gpuRegionLayerPKfPfPiS1_S1_S2_fjjjjjjS0__param_7,
	.param .u32 _Z14gpuRegionLayerPKfPfPiS1_S1_S2_fjjjjjjS0__param_8,
	.param .u32 _Z14gpuRegionLayerPKfPfPiS1_S1_S2_fjjjjjjS0__param_9,
	.param .u32 _Z14gpuRegionLayerPKfPfPiS1_S1_S2_fjjjjjjS0__param_10,
	.param .u32 _Z14gpuRegionLayerPKfPfPiS1_S1_S2_fjjjjjjS0__param_11,
	.param .u32 _Z14gpuRegionLayerPKfPfPiS1_S1_S2_fjjjjjjS0__param_12,
	.param .u64 .ptr .align 1 _Z14gpuRegionLayerPKfPfPiS1_S1_S2_fjjjjjjS0__param_13
)
{
	.reg .pred 	%p<100>;
	.reg .b32 	%r<573>;
	.reg .b32 	%f<368>;
	.reg .b64 	%rd<224>;
	.reg .b64 	%fd<11>;

	ld.param.u64 	%rd8, [_Z14gpuRegionLayerPKfPfPiS1_S1_S2_fjjjjjjS0__param_0];
	ld.param.u64 	%rd9, [_Z14gpuRegionLayerPKfPfPiS1_S1_S2_fjjjjjjS0__param_1];
	ld.param.u64 	%rd3, [_Z14gpuRegionLayerPKfPfPiS1_S1_S2_fjjjjjjS0__param_2];
	ld.param.u64 	%rd5, [_Z14gpuRegionLayerPKfPfPiS1_S1_S2_fjjjjjjS0__param_4];
	ld.param.u64 	%rd6, [_Z14gpuRegionLayerPKfPfPiS1_S1_S2_fjjjjjjS0__param_5];
	ld.param.f32 	%f44, [_Z14gpuRegionLayerPKfPfPiS1_S1_S2_fjjjjjjS0__param_6];
	ld.param.u32 	%r228, [_Z14gpuRegionLayerPKfPfPiS1_S1_S2_fjjjjjjS0__param_7];
	ld.param.u32 	%r229, [_Z14gpuRegionLayerPKfPfPiS1_S1_S2_fjjjjjjS0__param_8];
	ld.param.u32 	%r230, [_Z14gpuRegionLayerPKfPfPiS1_S1_S2_fjjjjjjS0__param_9];
	ld.param.u32 	%r233, [_Z14gpuRegionLayerPKfPfPiS1_S1_S2_fjjjjjjS0__param_10];
	ld.param.u32 	%r232, [_Z14gpuRegionLayerPKfPfPiS1_S1_S2_fjjjjjjS0__param_11];
	ld.param.u32 	%r234, [_Z14gpuRegionLayerPKfPfPiS1_S1_S2_fjjjjjjS0__param_12];
	ld.param.u64 	%rd7, [_Z14gpuRegionLayerPKfPfPiS1_S1_S2_fjjjjjjS0__param_13];
	cvta.to.global.u64 	%rd1, %rd9;
	cvta.to.global.u64 	%rd2, %rd8;
	mov.u32 	%r235, %ctaid.x;
	mov.u32 	%r236, %ntid.x;
	mov.u32 	%r237, %tid.x;
	mad.lo.s32 	%r1, %r235, %r236, %r237;
	mov.u32 	%r238, %ctaid.y;
	mov.u32 	%r239, %ntid.y;
	mov.u32 	%r240, %tid.y;
	mad.lo.s32 	%r241, %r238, %r239, %r240;
	mov.u32 	%r242, %ctaid.z;
	mov.u32 	%r243, %ntid.z;
	mov.u32 	%r244, %tid.z;
	mad.lo.s32 	%r3, %r242, %r243, %r244;
	setp.ge.u32 	%p1, %r1, %r230;
	setp.ge.u32 	%p2, %r241, %r233;
	or.pred  	%p3, %p1, %p2;
	setp.ge.u32 	%p4, %r3, %r234;
	or.pred  	%p5, %p3, %p4;
	@%p5 bra 	$L__BB0_52;
	mul.lo.s32 	%r4, %r233, %r230;
	mad.lo.s32 	%r5, %r230, %r241, %r1;
	add.s32 	%r245, %r232, 5;
	mul.lo.s32 	%r6, %r245, %r3;
	add.s32 	%r246, %r6, 4;
	mad.lo.s32 	%r247, %r246, %r4, %r5;
	mul.wide.u32 	%rd10, %r247, 4;
	add.s64 	%rd11, %rd2, %rd10;
	ld.global.f32 	%f45, [%rd11];
	mul.f32 	%f46, %f45, 0fBFB8AA3B;
	ex2.approx.f32 	%f47, %f46;
	add.f32 	%f48, %f47, 0f3F800000;
	rcp.rn.f32 	%f1, %f48;
	setp.lt.f32 	%p6, %f1, %f44;
	@%p6 bra 	$L__BB0_52;
	cvta.to.global.u64 	%rd12, %rd3;
	atom.global.add.u32 	%r7, [%rd12], 1;
	mad.lo.s32 	%r248, %r6, %r4, %r5;
	mul.wide.u32 	%rd13, %r248, 4;
	add.s64 	%rd14, %rd2, %rd13;
	ld.global.f32 	%f50, [%rd14];
	mul.f32 	%f51, %f50, 0fBFB8AA3B;
	ex2.approx.f32 	%f52, %f51;
	add.f32 	%f53, %f52, 0f3F800000;
	rcp.rn.f32 	%f54, %f53;
	cvt.rn.f32.u32 	%f55, %r1;
	add.f32 	%f56, %f54, %f55;
	cvt.rn.f32.u32 	%f57, %r228;
	mul.f32 	%f58, %f56, %f57;
	cvt.rn.f32.u32 	%f59, %r230;
	div.rn.f32 	%f2, %f58, %f59;
	add.s32 	%r249, %r248, %r4;
	mul.wide.u32 	%rd15, %r249, 4;
	add.s64 	%rd16, %rd2, %rd15;
	ld.global.f32 	%f60, [%rd16];
	mul.f32 	%f61, %f60, 0fBFB8AA3B;
	ex2.approx.f32 	%f62, %f61;
	add.f32 	%f63, %f62, 0f3F800000;
	rcp.rn.f32 	%f64, %f63;
	cvt.rn.f32.u32 	%f65, %r241;
	add.f32 	%f66, %f64, %f65;
	cvt.rn.f32.u32 	%f67, %r229;
	mul.f32 	%f68, %f66, %f67;
	cvt.rn.f32.u32 	%f69, %r233;
	div.rn.f32 	%f3, %f68, %f69;
	add.s32 	%r250, %r249, %r4;
	mul.wide.u32 	%rd17, %r250, 4;
	add.s64 	%rd18, %rd2, %rd17;
	ld.global.f32 	%f70, [%rd18];
	mul.f32 	%f71, %f70, 0f3FB8AA3B;
	ex2.approx.f32 	%f72, %f71;
	shl.b32 	%r251, %r3, 1;
	cvta.to.global.u64 	%rd19, %rd7;
	mul.wide.u32 	%rd20, %r251, 4;
	add.s64 	%rd21, %rd19, %rd20;
	ld.global.f32 	%f73, [%rd21];
	mul.f32 	%f74, %f72, %f73;
	mul.f32 	%f75, %f74, %f57;
	div.rn.f32 	%f4, %f75, %f59;
	add.s32 	%r252, %r250, %r4;
	mul.wide.u32 	%rd22, %r252, 4;
	add.s64 	%rd23, %rd2, %rd22;
	ld.global.f32 	%f76, [%rd23];
	mul.f32 	%f77, %f76, 0f3FB8AA3B;
	ex2.approx.f32 	%f78, %f77;
	ld.global.f32 	%f79, [%rd21+4];
	mul.f32 	%f80, %f78, %f79;
	mul.f32 	%f81, %f80, %f67;
	div.rn.f32 	%f5, %f81, %f69;
	setp.eq.s32 	%p7, %r232, 0;
	mov.f32 	%f349, 0fFF800000;
	@%p7 bra 	$L__BB0_15;
	and.b32  	%r8, %r232, 15;
	setp.lt.u32 	%p8, %r232, 16;
	mov.b32 	%r495, 0;
	mov.f32 	%f349, 0fFF800000;
	@%p8 bra 	$L__BB0_6;
	and.b32  	%r495, %r232, -16;
	neg.s32 	%r516, %r495;
	add.s32 	%r254, %r6, 6;
	mad.lo.s32 	%r255, %r233, %r254, %r241;
	mad.lo.s32 	%r515, %r230, %r255, %r1;
	add.s32 	%r256, %r6, 7;
	mad.lo.s32 	%r257, %r233, %r256, %r241;
	mad.lo.s32 	%r514, %r230, %r257, %r1;
	add.s32 	%r258, %r6, 8;
	mad.lo.s32 	%r259, %r233, %r258, %r241;
	mad.lo.s32 	%r513, %r230, %r259, %r1;
	add.s32 	%r260, %r6, 9;
	mad.lo.s32 	%r261, %r233, %r260, %r241;
	mad.lo.s32 	%r512, %r230, %r261, %r1;
	add.s32 	%r262, %r6, 10;
	mad.lo.s32 	%r263, %r233, %r262, %r241;
	mad.lo.s32 	%r511, %r230, %r263, %r1;
	add.s32 	%r264, %r6, 11;
	mad.lo.s32 	%r265, %r233, %r264, %r241;
	mad.lo.s32 	%r510, %r230, %r265, %r1;
	add.s32 	%r266, %r6, 12;
	mad.lo.s32 	%r267, %r233, %r266, %r241;
	mad.lo.s32 	%r509, %r230, %r267, %r1;
	add.s32 	%r268, %r6, 13;
	mad.lo.s32 	%r269, %r233, %r268, %r241;
	mad.lo.s32 	%r508, %r230, %r269, %r1;
	add.s32 	%r270, %r6, 14;
	mad.lo.s32 	%r271, %r233, %r270, %r241;
	mad.lo.s32 	%r507, %r230, %r271, %r1;
	add.s32 	%r272, %r6, 15;
	mad.lo.s32 	%r273, %r233, %r272, %r241;
	mad.lo.s32 	%r506, %r230, %r273, %r1;
	add.s32 	%r274, %r6, 16;
	mad.lo.s32 	%r275, %r233, %r274, %r241;
	mad.lo.s32 	%r505, %r230, %r275, %r1;
	add.s32 	%r276, %r6, 17;
	mad.lo.s32 	%r277, %r233, %r276, %r241;
	mad.lo.s32 	%r504, %r230, %r277, %r1;
	add.s32 	%r278, %r6, 18;
	mad.lo.s32 	%r279, %r233, %r278, %r241;
	mad.lo.s32 	%r503, %r230, %r279, %r1;
	add.s32 	%r280, %r6, 19;
	mad.lo.s32 	%r281, %r233, %r280, %r241;
	mad.lo.s32 	%r502, %r230, %r281, %r1;
	add.s32 	%r282, %r6, 20;
	mad.lo.s32 	%r283, %r233, %r282, %r241;
	mad.lo.s32 	%r501, %r230, %r283, %r1;
	add.s32 	%r284, %r6, 5;
	mad.lo.s32 	%r285, %r233, %r284, %r241;
	mad.lo.s32 	%r500, %r230, %r285, %r1;
	mov.f32 	%f349, 0fFF800000;
$L__BB0_5:
	.pragma "nounroll";
	mul.wide.u32 	%rd24, %r500, 4;
	add.s64 	%rd25, %rd2, %rd24;
	ld.global.f32 	%f85, [%rd25];
	cvt.rzi.s32.f32 	%r286, %f85;
	cvt.rn.f32.s32 	%f86, %r286;
	setp.lt.f32 	%p9, %f349, %f86;
	selp.f32 	%f87, %f86, %f349, %p9;
	mul.wide.u32 	%rd26, %r515, 4;
	add.s64 	%rd27, %rd2, %rd26;
	ld.global.f32 	%f88, [%rd27];
	cvt.rzi.s32.f32 	%r287, %f88;
	cvt.rn.f32.s32 	%f89, %r287;
	setp.lt.f32 	%p10, %f87, %f89;
	selp.f32 	%f90, %f89, %f87, %p10;
	mul.wide.u32 	%rd28, %r514, 4;
	add.s64 	%rd29, %rd2, %rd28;
	ld.global.f32 	%f91, [%rd29];
	cvt.rzi.s32.f32 	%r288, %f91;
	cvt.rn.f32.s32 	%f92, %r288;
	setp.lt.f32 	%p11, %f90, %f92;
	selp.f32 	%f93, %f92, %f90, %p11;
	mul.wide.u32 	%rd30, %r513, 4;
	add.s64 	%rd31, %rd2, %rd30;
	ld.global.f32 	%f94, [%rd31];
	cvt.rzi.s32.f32 	%r289, %f94;
	cvt.rn.f32.s32 	%f95, %r289;
	setp.lt.f32 	%p12, %f93, %f95;
	selp.f32 	%f96, %f95, %f93, %p12;
	mul.wide.u32 	%rd32, %r512, 4;
	add.s64 	%rd33, %rd2, %rd32;
	ld.global.f32 	%f97, [%rd33];
	cvt.rzi.s32.f32 	%r290, %f97;
	cvt.rn.f32.s32 	%f98, %r290;
	setp.lt.f32 	%p13, %f96, %f98;
	selp.f32 	%f99, %f98, %f96, %p13;
	mul.wide.u32 	%rd34, %r511, 4;
	add.s64 	%rd35, %rd2, %rd34;
	ld.global.f32 	%f100, [%rd35];
	cvt.rzi.s32.f32 	%r291, %f100;
	cvt.rn.f32.s32 	%f101, %r291;
	setp.lt.f32 	%p14, %f99, %f101;
	selp.f32 	%f102, %f101, %f99, %p14;
	mul.wide.u32 	%rd36, %r510, 4;
	add.s64 	%rd37, %rd2, %rd36;
	ld.global.f32 	%f103, [%rd37];
	cvt.rzi.s32.f32 	%r292, %f103;
	cvt.rn.f32.s32 	%f104, %r292;
	setp.lt.f32 	%p15, %f102, %f104;
	selp.f32 	%f105, %f104, %f102, %p15;
	mul.wide.u32 	%rd38, %r509, 4;
	add.s64 	%rd39, %rd2, %rd38;
	ld.global.f32 	%f106, [%rd39];
	cvt.rzi.s32.f32 	%r293, %f106;
	cvt.rn.f32.s32 	%f107, %r293;
	setp.lt.f32 	%p16, %f105, %f107;
	selp.f32 	%f108, %f107, %f105, %p16;
	mul.wide.u32 	%rd40, %r508, 4;
	add.s64 	%rd41, %rd2, %rd40;
	ld.global.f32 	%f109, [%rd41];
	cvt.rzi.s32.f32 	%r294, %f109;
	cvt.rn.f32.s32 	%f110, %r294;
	setp.lt.f32 	%p17, %f108, %f110;
	selp.f32 	%f111, %f110, %f108, %p17;
	mul.wide.u32 	%rd42, %r507, 4;
	add.s64 	%rd43, %rd2, %rd42;
	ld.global.f32 	%f112, [%rd43];
	cvt.rzi.s32.f32 	%r295, %f112;
	cvt.rn.f32.s32 	%f113, %r295;
	setp.lt.f32 	%p18, %f111, %f113;
	selp.f32 	%f114, %f113, %f111, %p18;
	mul.wide.u32 	%rd44, %r506, 4;
	add.s64 	%rd45, %rd2, %rd44;
	ld.global.f32 	%f115, [%rd45];
	cvt.rzi.s32.f32 	%r296, %f115;
	cvt.rn.f32.s32 	%f116, %r296;
	setp.lt.f32 	%p19, %f114, %f116;
	selp.f32 	%f117, %f116, %f114, %p19;
	mul.wide.u32 	%rd46, %r505, 4;
	add.s64 	%rd47, %rd2, %rd46;
	ld.global.f32 	%f118, [%rd47];
	cvt.rzi.s32.f32 	%r297, %f118;
	cvt.rn.f32.s32 	%f119, %r297;
	setp.lt.f32 	%p20, %f117, %f119;
	selp.f32 	%f120, %f119, %f117, %p20;
	mul.wide.u32 	%rd48, %r504, 4;
	add.s64 	%rd49, %rd2, %rd48;
	ld.global.f32 	%f121, [%rd49];
	cvt.rzi.s32.f32 	%r298, %f121;
	cvt.rn.f32.s32 	%f122, %r298;
	setp.lt.f32 	%p21, %f120, %f122;
	selp.f32 	%f123, %f122, %f120, %p21;
	mul.wide.u32 	%rd50, %r503, 4;
	add.s64 	%rd51, %rd2, %rd50;
	ld.global.f32 	%f124, [%rd51];
	cvt.rzi.s32.f32 	%r299, %f124;
	cvt.rn.f32.s32 	%f125, %r299;
	setp.lt.f32 	%p22, %f123, %f125;
	selp.f32 	%f126, %f125, %f123, %p22;
	mul.wide.u32 	%rd52, %r502, 4;
	add.s64 	%rd53, %rd2, %rd52;
	ld.global.f32 	%f127, [%rd53];
	cvt.rzi.s32.f32 	%r300, %f127;
	cvt.rn.f32.s32 	%f128, %r300;
	setp.lt.f32 	%p23, %f126, %f128;
	selp.f32 	%f129, %f128, %f126, %p23;
	mul.wide.u32 	%rd54, %r501, 4;
	add.s64 	%rd55, %rd2, %rd54;
	ld.global.f32 	%f130, [%rd55];
	cvt.rzi.s32.f32 	%r301, %f130;
	cvt.rn.f32.s32 	%f131, %r301;
	setp.lt.f32 	%p24, %f129, %f131;
	selp.f32 	%f349, %f131, %f129, %p24;
	add.s32 	%r516, %r516, 16;
	shl.b32 	%r302, %r4, 4;
	add.s32 	%r515, %r515, %r302;
	add.s32 	%r514, %r514, %r302;
	add.s32 	%r513, %r513, %r302;
	add.s32 	%r512, %r512, %r302;
	add.s32 	%r511, %r511, %r302;
	add.s32 	%r510, %r510, %r302;
	add.s32 	%r509, %r509, %r302;
	add.s32 	%r508, %r508, %r302;
	add.s32 	%r507, %r507, %r302;
	add.s32 	%r506, %r506, %r302;
	add.s32 	%r505, %r505, %r302;
	add.s32 	%r504, %r504, %r302;
	add.s32 	%r503, %r503, %r302;
	add.s32 	%r502, %r502, %r302;
	add.s32 	%r501, %r501, %r302;
	add.s32 	%r500, %r500, %r302;
	setp.eq.s32 	%p25, %r516, 0;
	@%p25 bra 	$L__BB0_6;
	bra.uni 	$L__BB0_5;
$L__BB0_6:
	setp.eq.s32 	%p26, %r8, 0;
	@%p26 bra 	$L__BB0_15;
	add.s32 	%r28, %r6, 5;
	and.b32  	%r29, %r232, 7;
	setp.lt.u32 	%p27, %r8, 8;
	@%p27 bra 	$L__BB0_9;
	add.s32 	%r303, %r28, %r495;
	mad.lo.s32 	%r304, %r303, %r4, %r5;
	mul.wide.u32 	%rd56, %r304, 4;
	add.s64 	%rd57, %rd2, %rd56;
	ld.global.f32 	%f133, [%rd57];
	cvt.rzi.s32.f32 	%r305, %f133;
	cvt.rn.f32.s32 	%f134, %r305;
	setp.lt.f32 	%p28, %f349, %f134;
	selp.f32 	%f135, %f134, %f349, %p28;
	add.s32 	%r306, %r304, %r4;
	mul.wide.u32 	%rd58, %r306, 4;
	add.s64 	%rd59, %rd2, %rd58;
	ld.global.f32 	%f136, [%rd59];
	cvt.rzi.s32.f32 	%r307, %f136;
	cvt.rn.f32.s32 	%f137, %r307;
	setp.lt.f32 	%p29, %f135, %f137;
	selp.f32 	%f138, %f137, %f135, %p29;
	add.s32 	%r308, %r306, %r4;
	mul.wide.u32 	%rd60, %r308, 4;
	add.s64 	%rd61, %rd2, %rd60;
	ld.global.f32 	%f139, [%rd61];
	cvt.rzi.s32.f32 	%r309, %f139;
	cvt.rn.f32.s32 	%f140, %r309;
	setp.lt.f32 	%p30, %f138, %f140;
	selp.f32 	%f141, %f140, %f138, %p30;
	add.s32 	%r310, %r308, %r4;
	mul.wide.u32 	%rd62, %r310, 4;
	add.s64 	%rd63, %rd2, %rd62;
	ld.global.f32 	%f142, [%rd63];
	cvt.rzi.s32.f32 	%r311, %f142;
	cvt.rn.f32.s32 	%f143, %r311;
	setp.lt.f32 	%p31, %f141, %f143;
	selp.f32 	%f144, %f143, %f141, %p31;
	add.s32 	%r312, %r310, %r4;
	mul.wide.u32 	%rd64, %r312, 4;
	add.s64 	%rd65, %rd2, %rd64;
	ld.global.f32 	%f145, [%rd65];
	cvt.rzi.s32.f32 	%r313, %f145;
	cvt.rn.f32.s32 	%f146, %r313;
	setp.lt.f32 	%p32, %f144, %f146;
	selp.f32 	%f147, %f146, %f144, %p32;
	add.s32 	%r314, %r312, %r4;
	mul.wide.u32 	%rd66, %r314, 4;
	add.s64 	%rd67, %rd2, %rd66;
	ld.global.f32 	%f148, [%rd67];
	cvt.rzi.s32.f32 	%r315, %f148;
	cvt.rn.f32.s32 	%f149, %r315;
	setp.lt.f32 	%p33, %f147, %f149;
	selp.f32 	%f150, %f149, %f147, %p33;
	add.s32 	%r316, %r314, %r4;
	mul.wide.u32 	%rd68, %r316, 4;
	add.s64 	%rd69, %rd2, %rd68;
	ld.global.f32 	%f151, [%rd69];
	cvt.rzi.s32.f32 	%r317, %f151;
	cvt.rn.f32.s32 	%f152, %r317;
	setp.lt.f32 	%p34, %f150, %f152;
	selp.f32 	%f153, %f152, %f150, %p34;
	add.s32 	%r318, %r316, %r4;
	mul.wide.u32 	%rd70, %r318, 4;
	add.s64 	%rd71, %rd2, %rd70;
	ld.global.f32 	%f154, [%rd71];
	cvt.rzi.s32.f32 	%r319, %f154;
	cvt.rn.f32.s32 	%f155, %r319;
	setp.lt.f32 	%p35, %f153, %f155;
	selp.f32 	%f349, %f155, %f153, %p35;
	add.s32 	%r495, %r495, 8;
$L__BB0_9:
	setp.eq.s32 	%p36, %r29, 0;
	@%p36 bra 	$L__BB0_15;
	and.b32  	%r32, %r232, 3;
	setp.lt.u32 	%p37, %r29, 4;
	@%p37 bra 	$L__BB0_12;
	add.s32 	%r320, %r28, %r495;
	mad.lo.s32 	%r321, %r320, %r4, %r5;
	mul.wide.u32 	%rd72, %r321, 4;
	add.s64 	%rd73, %rd2, %rd72;
	ld.global.f32 	%f157, [%rd73];
	cvt.rzi.s32.f32 	%r322, %f157;
	cvt.rn.f32.s32 	%f158, %r322;
	setp.lt.f32 	%p38, %f349, %f158;
	selp.f32 	%f159, %f158, %f349, %p38;
	add.s32 	%r323, %r321, %r4;
	mul.wide.u32 	%rd74, %r323, 4;
	add.s64 	%rd75, %rd2, %rd74;
	ld.global.f32 	%f160, [%rd75];
	cvt.rzi.s32.f32 	%r324, %f160;
	cvt.rn.f32.s32 	%f161, %r324;
	setp.lt.f32 	%p39, %f159, %f161;
	selp.f32 	%f162, %f161, %f159, %p39;
	add.s32 	%r325, %r323, %r4;
	mul.wide.u32 	%rd76, %r325, 4;
	add.s64 	%rd77, %rd2, %rd76;
	ld.global.f32 	%f163, [%rd77];
	cvt.rzi.s32.f32 	%r326, %f163;
	cvt.rn.f32.s32 	%f164, %r326;
	setp.lt.f32 	%p40, %f162, %f164;
	selp.f32 	%f165, %f164, %f162, %p40;
	add.s32 	%r327, %r325, %r4;
	mul.wide.u32 	%rd78, %r327, 4;
	add.s64 	%rd79, %rd2, %rd78;
	ld.global.f32 	%f166, [%rd79];
	cvt.rzi.s32.f32 	%r328, %f166;
	cvt.rn.f32.s32 	%f167, %r328;
	setp.lt.f32 	%p41, %f165, %f167;
	selp.f32 	%f349, %f167, %f165, %p41;
	add.s32 	%r495, %r495, 4;
$L__BB0_12:
	setp.eq.s32 	%p42, %r32, 0;
	@%p42 bra 	$L__BB0_15;
	add.s32 	%r329, %r495, %r6;
	add.s32 	%r330, %r329, 5;
	mad.lo.s32 	%r331, %r233, %r330, %r241;
	mad.lo.s32 	%r499, %r230, %r331, %r1;
	neg.s32 	%r498, %r32;
$L__BB0_14:
	.pragma "nounroll";
	mul.wide.u32 	%rd80, %r499, 4;
	add.s64 	%rd81, %rd2, %rd80;
	ld.global.f32 	%f168, [%rd81];
	cvt.rzi.s32.f32 	%r332, %f168;
	cvt.rn.f32.s32 	%f169, %r332;
	setp.lt.f32 	%p43, %f349, %f169;
	selp.f32 	%f349, %f169, %f349, %p43;
	add.s32 	%r499, %r499, %r4;
	add.s32 	%r498, %r498, 1;
	setp.ne.s32 	%p44, %r498, 0;
	@%p44 bra 	$L__BB0_14;
$L__BB0_15:
	setp.eq.s32 	%p45, %r232, 0;
	mov.f32 	%f357, 0f00000000;
	@%p45 bra 	$L__BB0_27;
	add.s32 	%r41, %r6, 5;
	and.b32  	%r42, %r232, 7;
	setp.lt.u32 	%p46, %r232, 8;
	mov.b32 	%r517, 0;
	mov.f32 	%f357, 0f00000000;
	@%p46 bra 	$L__BB0_19;
	and.b32  	%r517, %r232, -8;
	neg.s32 	%r528, %r517;
	add.s32 	%r334, %r6, 6;
	mad.lo.s32 	%r335, %r233, %r334, %r241;
	mad.lo.s32 	%r527, %r230, %r335, %r1;
	shl.b32 	%r46, %r4, 3;
	add.s32 	%r336, %r6, 7;
	mad.lo.s32 	%r337, %r233, %r336, %r241;
	mad.lo.s32 	%r526, %r230, %r337, %r1;
	add.s32 	%r338, %r6, 8;
	mad.lo.s32 	%r339, %r233, %r338, %r241;
	mad.lo.s32 	%r525, %r230, %r339, %r1;
	add.s32 	%r340, %r6, 9;
	mad.lo.s32 	%r341, %r233, %r340, %r241;
	mad.lo.s32 	%r524, %r230, %r341, %r1;
	add.s32 	%r342, %r6, 10;
	mad.lo.s32 	%r343, %r233, %r342, %r241;
	mad.lo.s32 	%r523, %r230, %r343, %r1;
	add.s32 	%r344, %r6, 11;
	mad.lo.s32 	%r345, %r233, %r344, %r241;
	mad.lo.s32 	%r522, %r230, %r345, %r1;
	add.s32 	%r346, %r6, 12;
	mad.lo.s32 	%r347, %r233, %r346, %r241;
	mad.lo.s32 	%r521, %r230, %r347, %r1;
	mad.lo.s32 	%r348, %r233, %r41, %r241;
	mad.lo.s32 	%r520, %r230, %r348, %r1;
	mov.f32 	%f357, 0f00000000;
$L__BB0_18:
	.pragma "nounroll";
	mul.wide.u32 	%rd82, %r520, 4;
	add.s64 	%rd83, %rd2, %rd82;
	ld.global.f32 	%f174, [%rd83];
	sub.f32 	%f175, %f174, %f349;
	mul.f32 	%f176, %f175, 0f3FB8AA3B;
	ex2.approx.f32 	%f177, %f176;
	add.f32 	%f178, %f357, %f177;
	add.s64 	%rd84, %rd1, %rd82;
	st.global.f32 	[%rd84], %f177;
	mul.wide.u32 	%rd85, %r527, 4;
	add.s64 	%rd86, %rd2, %rd85;
	ld.global.f32 	%f179, [%rd86];
	sub.f32 	%f180, %f179, %f349;
	mul.f32 	%f181, %f180, 0f3FB8AA3B;
	ex2.approx.f32 	%f182, %f181;
	add.f32 	%f183, %f178, %f182;
	add.s64 	%rd87, %rd1, %rd85;
	st.global.f32 	[%rd87], %f182;
	mul.wide.u32 	%rd88, %r526, 4;
	add.s64 	%rd89, %rd2, %rd88;
	ld.global.f32 	%f184, [%rd89];
	sub.f32 	%f185, %f184, %f349;
	mul.f32 	%f186, %f185, 0f3FB8AA3B;
	ex2.approx.f32 	%f187, %f186;
	add.f32 	%f188, %f183, %f187;
	add.s64 	%rd90, %rd1, %rd88;
	st.global.f32 	[%rd90], %f187;
	mul.wide.u32 	%rd91, %r525, 4;
	add.s64 	%rd92, %rd2, %rd91;
	ld.global.f32 	%f189, [%rd92];
	sub.f32 	%f190, %f189, %f349;
	mul.f32 	%f191, %f190, 0f3FB8AA3B;
	ex2.approx.f32 	%f192, %f191;
	add.f32 	%f193, %f188, %f192;
	add.s64 	%rd93, %rd1, %rd91;
	st.global.f32 	[%rd93], %f192;
	mul.wide.u32 	%rd94, %r524, 4;
	add.s64 	%rd95, %rd2, %rd94;
	ld.global.f32 	%f194, [%rd95];
	sub.f32 	%f195, %f194, %f349;
	mul.f32 	%f196, %f195, 0f3FB8AA3B;
	ex2.approx.f32 	%f197, %f196;
	add.f32 	%f198, %f193, %f197;
	add.s64 	%rd96, %rd1, %rd94;
	st.global.f32 	[%rd96], %f197;
	mul.wide.u32 	%rd97, %r523, 4;
	add.s64 	%rd98, %rd2, %rd97;
	ld.global.f32 	%f199, [%rd98];
	sub.f32 	%f200, %f199, %f349;
	mul.f32 	%f201, %f200, 0f3FB8AA3B;
	ex2.approx.f32 	%f202, %f201;
	add.f32 	%f203, %f198, %f202;
	add.s64 	%rd99, %rd1, %rd97;
	st.global.f32 	[%rd99], %f202;
	mul.wide.u32 	%rd100, %r522, 4;
	add.s64 	%rd101, %rd2, %rd100;
	ld.global.f32 	%f204, [%rd101];
	sub.f32 	%f205, %f204, %f349;
	mul.f32 	%f206, %f205, 0f3FB8AA3B;
	ex2.approx.f32 	%f207, %f206;
	add.f32 	%f208, %f203, %f207;
	add.s64 	%rd102, %rd1, %rd100;
	st.global.f32 	[%rd102], %f207;
	mul.wide.u32 	%rd103, %r521, 4;
	add.s64 	%rd104, %rd2, %rd103;
	ld.global.f32 	%f209, [%rd104];
	sub.f32 	%f210, %f209, %f349;
	mul.f32 	%f211, %f210, 0f3FB8AA3B;
	ex2.approx.f32 	%f212, %f211;
	add.f32 	%f357, %f208, %f212;
	add.s64 	%rd105, %rd1, %rd103;
	st.global.f32 	[%rd105], %f212;
	add.s32 	%r528, %r528, 8;
	add.s32 	%r527, %r527, %r46;
	add.s32 	%r526, %r526, %r46;
	add.s32 	%r525, %r525, %r46;
	add.s32 	%r524, %r524, %r46;
	add.s32 	%r523, %r523, %r46;
	add.s32 	%r522, %r522, %r46;
	add.s32 	%r521, %r521, %r46;
	add.s32 	%r520, %r520, %r46;
	setp.eq.s32 	%p47, %r528, 0;
	@%p47 bra 	$L__BB0_19;
	bra.uni 	$L__BB0_18;
$L__BB0_19:
	setp.eq.s32 	%p48, %r42, 0;
	@%p48 bra 	$L__BB0_27;
	and.b32  	%r89, %r232, 3;
	setp.lt.u32 	%p49, %r42, 4;
	@%p49 bra 	$L__BB0_22;
	add.s32 	%r349, %r41, %r517;
	mad.lo.s32 	%r350, %r349, %r4, %r5;
	mul.wide.u32 	%rd106, %r350, 4;
	add.s64 	%rd107, %rd2, %rd106;
	ld.global.f32 	%f214, [%rd107];
	sub.f32 	%f215, %f214, %f349;
	mul.f32 	%f216, %f215, 0f3FB8AA3B;
	ex2.approx.f32 	%f217, %f216;
	add.f32 	%f218, %f357, %f217;
	add.s64 	%rd108, %rd1, %rd106;
	st.global.f32 	[%rd108], %f217;
	add.s32 	%r351, %r350, %r4;
	mul.wide.u32 	%rd109, %r351, 4;
	add.s64 	%rd110, %rd2, %rd109;
	ld.global.f32 	%f219, [%rd110];
	sub.f32 	%f220, %f219, %f349;
	mul.f32 	%f221, %f220, 0f3FB8AA3B;
	ex2.approx.f32 	%f222, %f221;
	add.f32 	%f223, %f218, %f222;
	add.s64 	%rd111, %rd1, %rd109;
	st.global.f32 	[%rd111], %f222;
	add.s32 	%r352, %r351, %r4;
	mul.wide.u32 	%rd112, %r352, 4;
	add.s64 	%rd113, %rd2, %rd112;
	ld.global.f32 	%f224, [%rd113];
	sub.f32 	%f225, %f224, %f349;
	mul.f32 	%f226, %f225, 0f3FB8AA3B;
	ex2.approx.f32 	%f227, %f226;
	add.f32 	%f228, %f223, %f227;
	add.s64 	%rd114, %rd1, %rd112;
	st.global.f32 	[%rd114], %f227;
	add.s32 	%r353, %r352, %r4;
	mul.wide.u32 	%rd115, %r353, 4;
	add.s64 	%rd116, %rd2, %rd115;
	ld.global.f32 	%f229, [%rd116];
	sub.f32 	%f230, %f229, %f349;
	mul.f32 	%f231, %f230, 0f3FB8AA3B;
	ex2.approx.f32 	%f232, %f231;
	add.f32 	%f357, %f228, %f232;
	add.s64 	%rd117, %rd1, %rd115;
	st.global.f32 	[%rd117], %f232;
	add.s32 	%r517, %r517, 4;
$L__BB0_22:
	setp.eq.s32 	%p50, %r89, 0;
	@%p50 bra 	$L__BB0_27;
	setp.eq.s32 	%p51, %r89, 1;
	@%p51 bra 	$L__BB0_25;
	add.s32 	%r354, %r41, %r517;
	mad.lo.s32 	%r355, %r354, %r4, %r5;
	mul.wide.u32 	%rd118, %r355, 4;
	add.s64 	%rd119, %rd2, %rd118;
	ld.global.f32 	%f234, [%rd119];
	sub.f32 	%f235, %f234, %f349;
	mul.f32 	%f236, %f235, 0f3FB8AA3B;
	ex2.approx.f32 	%f237, %f236;
	add.f32 	%f238, %f357, %f237;
	add.s64 	%rd120, %rd1, %rd118;
	st.global.f32 	[%rd120], %f237;
	add.s32 	%r356, %r355, %r4;
	mul.wide.u32 	%rd121, %r356, 4;
	add.s64 	%rd122, %rd2, %rd121;
	ld.global.f32 	%f239, [%rd122];
	sub.f32 	%f240, %f239, %f349;
	mul.f32 	%f241, %f240, 0f3FB8AA3B;
	ex2.approx.f32 	%f242, %f241;
	add.f32 	%f357, %f238, %f242;
	add.s64 	%rd123, %rd1, %rd121;
	st.global.f32 	[%rd123], %f242;
	add.s32 	%r517, %r517, 2;
$L__BB0_25:
	and.b32  	%r357, %r232, 1;
	setp.eq.b32 	%p52, %r357, 1;
	not.pred 	%p53, %p52;
	@%p53 bra 	$L__BB0_27;
	add.s32 	%r358, %r41, %r517;
	mad.lo.s32 	%r359, %r358, %r4, %r5;
	mul.wide.u32 	%rd124, %r359, 4;
	add.s64 	%rd125, %rd2, %rd124;
	ld.global.f32 	%f243, [%rd125];
	sub.f32 	%f244, %f243, %f349;
	mul.f32 	%f245, %f244, 0f3FB8AA3B;
	ex2.approx.f32 	%f246, %f245;
	add.f32 	%f357, %f357, %f246;
	add.s64 	%rd126, %rd1, %rd124;
	st.global.f32 	[%rd126], %f246;
$L__BB0_27:
	setp.eq.s32 	%p54, %r232, 0;
	mov.b32 	%r572, -1;
	mov.f32 	%f367, 0f00000000;
	@%p54 bra 	$L__BB0_51;
	add.s32 	%r94, %r6, 5;
	and.b32  	%r95, %r232, 7;
	setp.lt.u32 	%p55, %r232, 8;
	mov.b32 	%r529, 0;
	@%p55 bra 	$L__BB0_31;
	and.b32  	%r529, %r232, -8;
	neg.s32 	%r540, %r529;
	add.s32 	%r362, %r6, 6;
	mad.lo.s32 	%r363, %r233, %r362, %r241;
	mad.lo.s32 	%r539, %r230, %r363, %r1;
	shl.b32 	%r99, %r4, 3;
	add.s32 	%r364, %r6, 7;
	mad.lo.s32 	%r365, %r233, %r364, %r241;
	mad.lo.s32 	%r538, %r230, %r365, %r1;
	add.s32 	%r366, %r6, 8;
	mad.lo.s32 	%r367, %r233, %r366, %r241;
	mad.lo.s32 	%r537, %r230, %r367, %r1;
	add.s32 	%r368, %r6, 9;
	mad.lo.s32 	%r369, %r233, %r368, %r241;
	mad.lo.s32 	%r536, %r230, %r369, %r1;
	add.s32 	%r370, %r6, 10;
	mad.lo.s32 	%r371, %r233, %r370, %r241;
	mad.lo.s32 	%r535, %r230, %r371, %r1;
	add.s32 	%r372, %r6, 11;
	mad.lo.s32 	%r373, %r233, %r372, %r241;
	mad.lo.s32 	%r534, %r230, %r373, %r1;
	add.s32 	%r374, %r6, 12;
	mad.lo.s32 	%r375, %r233, %r374, %r241;
	mad.lo.s32 	%r533, %r230, %r375, %r1;
	mad.lo.s32 	%r376, %r233, %r94, %r241;
	mad.lo.s32 	%r532, %r230, %r376, %r1;
$L__BB0_30:
	.pragma "nounroll";
	mul.wide.u32 	%rd127, %r532, 4;
	add.s64 	%rd128, %rd1, %rd127;
	ld.global.f32 	%f248, [%rd128];
	div.rn.f32 	%f249, %f248, %f357;
	st.global.f32 	[%rd128], %f249;
	mul.wide.u32 	%rd129, %r539, 4;
	add.s64 	%rd130, %rd1, %rd129;
	ld.global.f32 	%f250, [%rd130];
	div.rn.f32 	%f251, %f250, %f357;
	st.global.f32 	[%rd130], %f251;
	mul.wide.u32 	%rd131, %r538, 4;
	add.s64 	%rd132, %rd1, %rd131;
	ld.global.f32 	%f252, [%rd132];
	div.rn.f32 	%f253, %f252, %f357;
	st.global.f32 	[%rd132], %f253;
	mul.wide.u32 	%rd133, %r537, 4;
	add.s64 	%rd134, %rd1, %rd133;
	ld.global.f32 	%f254, [%rd134];
	div.rn.f32 	%f255, %f254, %f357;
	st.global.f32 	[%rd134], %f255;
	mul.wide.u32 	%rd135, %r536, 4;
	add.s64 	%rd136, %rd1, %rd135;
	ld.global.f32 	%f256, [%rd136];
	div.rn.f32 	%f257, %f256, %f357;
	st.global.f32 	[%rd136], %f257;
	mul.wide.u32 	%rd137, %r535, 4;
	add.s64 	%rd138, %rd1, %rd137;
	ld.global.f32 	%f258, [%rd138];
	div.rn.f32 	%f259, %f258, %f357;
	st.global.f32 	[%rd138], %f259;
	mul.wide.u32 	%rd139, %r534, 4;
	add.s64 	%rd140, %rd1, %rd139;
	ld.global.f32 	%f260, [%rd140];
	div.rn.f32 	%f261, %f260, %f357;
	st.global.f32 	[%rd140], %f261;
	mul.wide.u32 	%rd141, %r533, 4;
	add.s64 	%rd142, %rd1, %rd141;
	ld.global.f32 	%f262, [%rd142];
	div.rn.f32 	%f263, %f262, %f357;
	st.global.f32 	[%rd142], %f263;
	add.s32 	%r540, %r540, 8;
	add.s32 	%r539, %r539, %r99;
	add.s32 	%r538, %r538, %r99;
	add.s32 	%r537, %r537, %r99;
	add.s32 	%r536, %r536, %r99;
	add.s32 	%r535, %r535, %r99;
	add.s32 	%r534, %r534, %r99;
	add.s32 	%r533, %r533, %r99;
	add.s32 	%r532, %r532, %r99;
	setp.eq.s32 	%p56, %r540, 0;
	@%p56 bra 	$L__BB0_31;
	bra.uni 	$L__BB0_30;
$L__BB0_31:
	setp.eq.s32 	%p57, %r95, 0;
	@%p57 bra 	$L__BB0_39;
	and.b32  	%r126, %r232, 3;
	setp.lt.u32 	%p58, %r95, 4;
	@%p58 bra 	$L__BB0_34;
	add.s32 	%r377, %r94, %r529;
	mad.lo.s32 	%r378, %r377, %r4, %r5;
	mul.wide.u32 	%rd143, %r378, 4;
	add.s64 	%rd144, %rd1, %rd143;
	ld.global.f32 	%f264, [%rd144];
	div.rn.f32 	%f265, %f264, %f357;
	st.global.f32 	[%rd144], %f265;
	add.s32 	%r379, %r378, %r4;
	mul.wide.u32 	%rd145, %r379, 4;
	add.s64 	%rd146, %rd1, %rd145;
	ld.global.f32 	%f266, [%rd146];
	div.rn.f32 	%f267, %f266, %f357;
	st.global.f32 	[%rd146], %f267;
	add.s32 	%r380, %r379, %r4;
	mul.wide.u32 	%rd147, %r380, 4;
	add.s64 	%rd148, %rd1, %rd147;
	ld.global.f32 	%f268, [%rd148];
	div.rn.f32 	%f269, %f268, %f357;
	st.global.f32 	[%rd148], %f269;
	add.s32 	%r381, %r380, %r4;
	mul.wide.u32 	%rd149, %r381, 4;
	add.s64 	%rd150, %rd1, %rd149;
	ld.global.f32 	%f270, [%rd150];
	div.rn.f32 	%f271, %f270, %f357;
	st.global.f32 	[%rd150], %f271;
	add.s32 	%r529, %r529, 4;
$L__BB0_34:
	setp.eq.s32 	%p59, %r126, 0;
	@%p59 bra 	$L__BB0_39;
	setp.eq.s32 	%p60, %r126, 1;
	@%p60 bra 	$L__BB0_37;
	add.s32 	%r382, %r94, %r529;
	mad.lo.s32 	%r383, %r382, %r4, %r5;
	mul.wide.u32 	%rd151, %r383, 4;
	add.s64 	%rd152, %rd1, %rd151;
	ld.global.f32 	%f272, [%rd152];
	div.rn.f32 	%f273, %f272, %f357;
	st.global.f32 	[%rd152], %f273;
	add.s32 	%r384, %r383, %r4;
	mul.wide.u32 	%rd153, %r384, 4;
	add.s64 	%rd154, %rd1, %rd153;
	ld.global.f32 	%f274, [%rd154];
	div.rn.f32 	%f275, %f274, %f357;
	st.global.f32 	[%rd154], %f275;
	add.s32 	%r529, %r529, 2;
$L__BB0_37:
	and.b32  	%r385, %r232, 1;
	setp.eq.b32 	%p61, %r385, 1;
	not.pred 	%p62, %p61;
	@%p62 bra 	$L__BB0_39;
	add.s32 	%r386, %r94, %r529;
	mad.lo.s32 	%r387, %r386, %r4, %r5;
	mul.wide.u32 	%rd155, %r387, 4;
	add.s64 	%rd156, %rd1, %rd155;
	ld.global.f32 	%f276, [%rd156];
	div.rn.f32 	%f277, %f276, %f357;
	st.global.f32 	[%rd156], %f277;
$L__BB0_39:
	and.b32  	%r131, %r232, 15;
	setp.lt.u32 	%p63, %r232, 16;
	mov.f32 	%f367, 0f00000000;
	mov.b32 	%r572, -1;
	mov.b32 	%r560, 0;
	@%p63 bra 	$L__BB0_42;
	and.b32  	%r560, %r232, -16;
	add.s32 	%r393, %r6, 6;
	mad.lo.s32 	%r394, %r233, %r393, %r241;
	mad.lo.s32 	%r556, %r230, %r394, %r1;
	add.s32 	%r395, %r6, 7;
	mad.lo.s32 	%r396, %r233, %r395, %r241;
	mad.lo.s32 	%r555, %r230, %r396, %r1;
	add.s32 	%r397, %r6, 8;
	mad.lo.s32 	%r398, %r233, %r397, %r241;
	mad.lo.s32 	%r554, %r230, %r398, %r1;
	add.s32 	%r399, %r6, 9;
	mad.lo.s32 	%r400, %r233, %r399, %r241;
	mad.lo.s32 	%r553, %r230, %r400, %r1;
	add.s32 	%r401, %r6, 10;
	mad.lo.s32 	%r402, %r233, %r401, %r241;
	mad.lo.s32 	%r552, %r230, %r402, %r1;
	add.s32 	%r403, %r6, 11;
	mad.lo.s32 	%r404, %r233, %r403, %r241;
	mad.lo.s32 	%r551, %r230, %r404, %r1;
	add.s32 	%r405, %r6, 12;
	mad.lo.s32 	%r406, %r233, %r405, %r241;
	mad.lo.s32 	%r550, %r230, %r406, %r1;
	add.s32 	%r407, %r6, 13;
	mad.lo.s32 	%r408, %r233, %r407, %r241;
	mad.lo.s32 	%r549, %r230, %r408, %r1;
	add.s32 	%r409, %r6, 14;
	mad.lo.s32 	%r410, %r233, %r409, %r241;
	mad.lo.s32 	%r548, %r230, %r410, %r1;
	add.s32 	%r411, %r6, 15;
	mad.lo.s32 	%r412, %r233, %r411, %r241;
	mad.lo.s32 	%r547, %r230, %r412, %r1;
	add.s32 	%r413, %r6, 16;
	mad.lo.s32 	%r414, %r233, %r413, %r241;
	mad.lo.s32 	%r546, %r230, %r414, %r1;
	add.s32 	%r415, %r6, 17;
	mad.lo.s32 	%r416, %r233, %r415, %r241;
	mad.lo.s32 	%r545, %r230, %r416, %r1;
	add.s32 	%r417, %r6, 18;
	mad.lo.s32 	%r418, %r233, %r417, %r241;
	mad.lo.s32 	%r544, %r230, %r418, %r1;
	add.s32 	%r419, %r6, 19;
	mad.lo.s32 	%r420, %r233, %r419, %r241;
	mad.lo.s32 	%r543, %r230, %r420, %r1;
	add.s32 	%r421, %r6, 20;
	mad.lo.s32 	%r422, %r233, %r421, %r241;
	mad.lo.s32 	%r542, %r230, %r422, %r1;
	mad.lo.s32 	%r423, %r233, %r94, %r241;
	mad.lo.s32 	%r541, %r230, %r423, %r1;
	mov.f32 	%f367, 0f00000000;
	mov.b32 	%r572, -1;
	mov.b32 	%r557, 0;
$L__BB0_41:
	.pragma "nounroll";
	mul.wide.u32 	%rd157, %r541, 4;
	add.s64 	%rd158, %rd1, %rd157;
	ld.global.f32 	%f281, [%rd158];
	setp.gt.f32 	%p64, %f281, %f367;
	selp.f32 	%f282, %f281, %f367, %p64;
	selp.b32 	%r424, %r557, %r572, %p64;
	mul.wide.u32 	%rd159, %r556, 4;
	add.s64 	%rd160, %rd1, %rd159;
	ld.global.f32 	%f283, [%rd160];
	setp.gt.f32 	%p65, %f283, %f282;
	selp.f32 	%f284, %f283, %f282, %p65;
	add.s32 	%r425, %r557, 1;
	selp.b32 	%r426, %r425, %r424, %p65;
	mul.wide.u32 	%rd161, %r555, 4;
	add.s64 	%rd162, %rd1, %rd161;
	ld.global.f32 	%f285, [%rd162];
	setp.gt.f32 	%p66, %f285, %f284;
	selp.f32 	%f286, %f285, %f284, %p66;
	add.s32 	%r427, %r557, 2;
	selp.b32 	%r428, %r427, %r426, %p66;
	mul.wide.u32 	%rd163, %r554, 4;
	add.s64 	%rd164, %rd1, %rd163;
	ld.global.f32 	%f287, [%rd164];
	setp.gt.f32 	%p67, %f287, %f286;
	selp.f32 	%f288, %f287, %f286, %p67;
	add.s32 	%r429, %r557, 3;
	selp.b32 	%r430, %r429, %r428, %p67;
	mul.wide.u32 	%rd165, %r553, 4;
	add.s64 	%rd166, %rd1, %rd165;
	ld.global.f32 	%f289, [%rd166];
	setp.gt.f32 	%p68, %f289, %f288;
	selp.f32 	%f290, %f289, %f288, %p68;
	add.s32 	%r431, %r557, 4;
	selp.b32 	%r432, %r431, %r430, %p68;
	mul.wide.u32 	%rd167, %r552, 4;
	add.s64 	%rd168, %rd1, %rd167;
	ld.global.f32 	%f291, [%rd168];
	setp.gt.f32 	%p69, %f291, %f290;
	selp.f32 	%f292, %f291, %f290, %p69;
	add.s32 	%r433, %r557, 5;
	selp.b32 	%r434, %r433, %r432, %p69;
	mul.wide.u32 	%rd169, %r551, 4;
	add.s64 	%rd170, %rd1, %rd169;
	ld.global.f32 	%f293, [%rd170];
	setp.gt.f32 	%p70, %f293, %f292;
	selp.f32 	%f294, %f293, %f292, %p70;
	add.s32 	%r435, %r557, 6;
	selp.b32 	%r436, %r435, %r434, %p70;
	mul.wide.u32 	%rd171, %r550, 4;
	add.s64 	%rd172, %rd1, %rd171;
	ld.global.f32 	%f295, [%rd172];
	setp.gt.f32 	%p71, %f295, %f294;
	selp.f32 	%f296, %f295, %f294, %p71;
	add.s32 	%r437, %r557, 7;
	selp.b32 	%r438, %r437, %r436, %p71;
	mul.wide.u32 	%rd173, %r549, 4;
	add.s64 	%rd174, %rd1, %rd173;
	ld.global.f32 	%f297, [%rd174];
	setp.gt.f32 	%p72, %f297, %f296;
	selp.f32 	%f298, %f297, %f296, %p72;
	add.s32 	%r439, %r557, 8;
	selp.b32 	%r440, %r439, %r438, %p72;
	mul.wide.u32 	%rd175, %r548, 4;
	add.s64 	%rd176, %rd1, %rd175;
	ld.global.f32 	%f299, [%rd176];
	setp.gt.f32 	%p73, %f299, %f298;
	selp.f32 	%f300, %f299, %f298, %p73;
	add.s32 	%r441, %r557, 9;
	selp.b32 	%r442, %r441, %r440, %p73;
	mul.wide.u32 	%rd177, %r547, 4;
	add.s64 	%rd178, %rd1, %rd177;
	ld.global.f32 	%f301, [%rd178];
	setp.gt.f32 	%p74, %f301, %f300;
	selp.f32 	%f302, %f301, %f300, %p74;
	add.s32 	%r443, %r557, 10;
	selp.b32 	%r444, %r443, %r442, %p74;
	mul.wide.u32 	%rd179, %r546, 4;
	add.s64 	%rd180, %rd1, %rd179;
	ld.global.f32 	%f303, [%rd180];
	setp.gt.f32 	%p75, %f303, %f302;
	selp.f32 	%f304, %f303, %f302, %p75;
	add.s32 	%r445, %r557, 11;
	selp.b32 	%r446, %r445, %r444, %p75;
	mul.wide.u32 	%rd181, %r545, 4;
	add.s64 	%rd182, %rd1, %rd181;
	ld.global.f32 	%f305, [%rd182];
	setp.gt.f32 	%p76, %f305, %f304;
	selp.f32 	%f306, %f305, %f304, %p76;
	add.s32 	%r447, %r557, 12;
	selp.b32 	%r448, %r447, %r446, %p76;
	mul.wide.u32 	%rd183, %r544, 4;
	add.s64 	%rd184, %rd1, %rd183;
	ld.global.f32 	%f307, [%rd184];
	setp.gt.f32 	%p77, %f307, %f306;
	selp.f32 	%f308, %f307, %f306, %p77;
	add.s32 	%r449, %r557, 13;
	selp.b32 	%r450, %r449, %r448, %p77;
	mul.wide.u32 	%rd185, %r543, 4;
	add.s64 	%rd186, %rd1, %rd185;
	ld.global.f32 	%f309, [%rd186];
	setp.gt.f32 	%p78, %f309, %f308;
	selp.f32 	%f310, %f309, %f308, %p78;
	add.s32 	%r451, %r557, 14;
	selp.b32 	%r452, %r451, %r450, %p78;
	mul.wide.u32 	%rd187, %r542, 4;
	add.s64 	%rd188, %rd1, %rd187;
	ld.global.f32 	%f311, [%rd188];
	setp.gt.f32 	%p79, %f311, %f310;
	selp.f32 	%f367, %f311, %f310, %p79;
	add.s32 	%r453, %r557, 15;
	selp.b32 	%r572, %r453, %r452, %p79;
	shl.b32 	%r454, %r4, 4;
	add.s32 	%r556, %r556, %r454;
	add.s32 	%r555, %r555, %r454;
	add.s32 	%r554, %r554, %r454;
	add.s32 	%r553, %r553, %r454;
	add.s32 	%r552, %r552, %r454;
	add.s32 	%r551, %r551, %r454;
	add.s32 	%r550, %r550, %r454;
	add.s32 	%r549, %r549, %r454;
	add.s32 	%r548, %r548, %r454;
	add.s32 	%r547, %r547, %r454;
	add.s32 	%r546, %r546, %r454;
	add.s32 	%r545, %r545, %r454;
	add.s32 	%r544, %r544, %r454;
	add.s32 	%r543, %r543, %r454;
	add.s32 	%r542, %r542, %r454;
	add.s32 	%r541, %r541, %r454;
	add.s32 	%r557, %r557, 16;
	setp.ne.s32 	%p80, %r557, %r560;
	@%p80 bra 	$L__BB0_41;
$L__BB0_42:
	setp.eq.s32 	%p81, %r131, 0;
	@%p81 bra 	$L__BB0_51;
	setp.lt.u32 	%p82, %r131, 8;
	@%p82 bra 	$L__BB0_45;
	add.s32 	%r456, %r94, %r560;
	mad.lo.s32 	%r457, %r456, %r4, %r5;
	mul.wide.u32 	%rd189, %r457, 4;
	add.s64 	%rd190, %rd1, %rd189;
	ld.global.f32 	%f313, [%rd190];
	setp.gt.f32 	%p83, %f313, %f367;
	selp.f32 	%f314, %f313, %f367, %p83;
	selp.b32 	%r458, %r560, %r572, %p83;
	add.s32 	%r459, %r560, 1;
	add.s32 	%r460, %r457, %r4;
	mul.wide.u32 	%rd191, %r460, 4;
	add.s64 	%rd192, %rd1, %rd191;
	ld.global.f32 	%f315, [%rd192];
	setp.gt.f32 	%p84, %f315, %f314;
	selp.f32 	%f316, %f315, %f314, %p84;
	selp.b32 	%r461, %r459, %r458, %p84;
	add.s32 	%r462, %r560, 2;
	add.s32 	%r463, %r460, %r4;
	mul.wide.u32 	%rd193, %r463, 4;
	add.s64 	%rd194, %rd1, %rd193;
	ld.global.f32 	%f317, [%rd194];
	setp.gt.f32 	%p85, %f317, %f316;
	selp.f32 	%f318, %f317, %f316, %p85;
	selp.b32 	%r464, %r462, %r461, %p85;
	add.s32 	%r465, %r560, 3;
	add.s32 	%r466, %r463, %r4;
	mul.wide.u32 	%rd195, %r466, 4;
	add.s64 	%rd196, %rd1, %rd195;
	ld.global.f32 	%f319, [%rd196];
	setp.gt.f32 	%p86, %f319, %f318;
	selp.f32 	%f320, %f319, %f318, %p86;
	selp.b32 	%r467, %r465, %r464, %p86;
	add.s32 	%r468, %r560, 4;
	add.s32 	%r469, %r466, %r4;
	mul.wide.u32 	%rd197, %r469, 4;
	add.s64 	%rd198, %rd1, %rd197;
	ld.global.f32 	%f321, [%rd198];
	setp.gt.f32 	%p87, %f321, %f320;
	selp.f32 	%f322, %f321, %f320, %p87;
	selp.b32 	%r470, %r468, %r467, %p87;
	add.s32 	%r471, %r560, 5;
	add.s32 	%r472, %r469, %r4;
	mul.wide.u32 	%rd199, %r472, 4;
	add.s64 	%rd200, %rd1, %rd199;
	ld.global.f32 	%f323, [%rd200];
	setp.gt.f32 	%p88, %f323, %f322;
	selp.f32 	%f324, %f323, %f322, %p88;
	selp.b32 	%r473, %r471, %r470, %p88;
	add.s32 	%r474, %r560, 6;
	add.s32 	%r475, %r472, %r4;
	mul.wide.u32 	%rd201, %r475, 4;
	add.s64 	%rd202, %rd1, %rd201;
	ld.global.f32 	%f325, [%rd202];
	setp.gt.f32 	%p89, %f325, %f324;
	selp.f32 	%f326, %f325, %f324, %p89;
	selp.b32 	%r476, %r474, %r473, %p89;
	add.s32 	%r477, %r560, 7;
	add.s32 	%r478, %r475, %r4;
	mul.wide.u32 	%rd203, %r478, 4;
	add.s64 	%rd204, %rd1, %rd203;
	ld.global.f32 	%f327, [%rd204];
	setp.gt.f32 	%p90, %f327, %f326;
	selp.f32 	%f367, %f327, %f326, %p90;
	selp.b32 	%r572, %r477, %r476, %p90;
	add.s32 	%r560, %r560, 8;
$L__BB0_45:
	setp.eq.s32 	%p91, %r95, 0;
	@%p91 bra 	$L__BB0_51;
	and.b32  	%r211, %r232, 3;
	setp.lt.u32 	%p92, %r95, 4;
	@%p92 bra 	$L__BB0_48;
	add.s32 	%r480, %r94, %r560;
	mad.lo.s32 	%r481, %r480, %r4, %r5;
	mul.wide.u32 	%rd205, %r481, 4;
	add.s64 	%rd206, %rd1, %rd205;
	ld.global.f32 	%f329, [%rd206];
	setp.gt.f32 	%p93, %f329, %f367;
	selp.f32 	%f330, %f329, %f367, %p93;
	selp.b32 	%r482, %r560, %r572, %p93;
	add.s32 	%r483, %r560, 1;
	add.s32 	%r484, %r481, %r4;
	mul.wide.u32 	%rd207, %r484, 4;
	add.s64 	%rd208, %rd1, %rd207;
	ld.global.f32 	%f331, [%rd208];
	setp.gt.f32 	%p94, %f331, %f330;
	selp.f32 	%f332, %f331, %f330, %p94;
	selp.b32 	%r485, %r483, %r482, %p94;
	add.s32 	%r486, %r560, 2;
	add.s32 	%r487, %r484, %r4;
	mul.wide.u32 	%rd209, %r487, 4;
	add.s64 	%rd210, %rd1, %rd209;
	ld.global.f32 	%f333, [%rd210];
	setp.gt.f32 	%p95, %f333, %f332;
	selp.f32 	%f334, %f333, %f332, %p95;
	selp.b32 	%r488, %r486, %r485, %p95;
	add.s32 	%r489, %r560, 3;
	add.s32 	%r490, %r487, %r4;
	mul.wide.u32 	%rd211, %r490, 4;
	add.s64 	%rd212, %rd1, %rd211;
	ld.global.f32 	%f335, [%rd212];
	setp.gt.f32 	%p96, %f335, %f334;
	selp.f32 	%f367, %f335, %f334, %p96;
	selp.b32 	%r572, %r489, %r488, %p96;
	add.s32 	%r560, %r560, 4;
$L__BB0_48:
	setp.eq.s32 	%p97, %r211, 0;
	@%p97 bra 	$L__BB0_51;
	add.s32 	%r491, %r560, %r6;
	add.s32 	%r492, %r491, 5;
	mad.lo.s32 	%r493, %r233, %r492, %r241;
	mad.lo.s32 	%r569, %r230, %r493, %r1;
	neg.s32 	%r568, %r211;
$L__BB0_50:
	.pragma "nounroll";
	mul.wide.u32 	%rd213, %r569, 4;
	add.s64 	%rd214, %rd1, %rd213;
	ld.global.f32 	%f336, [%rd214];
	setp.gt.f32 	%p98, %f336, %f367;
	selp.f32 	%f367, %f336, %f367, %p98;
	selp.b32 	%r572, %r560, %r572, %p98;
	add.s32 	%r560, %r560, 1;
	add.s32 	%r569, %r569, %r4;
	add.s32 	%r568, %r568, 1;
	setp.ne.s32 	%p99, %r568, 0;
	@%p99 bra 	$L__BB0_50;
$L__BB0_51:
	ld.param.u64 	%rd223, [_Z14gpuRegionLayerPKfPfPiS1_S1_S2_fjjjjjjS0__param_3];
	cvt.f64.f32 	%fd1, %f2;
	cvt.f64.f32 	%fd2, %f4;
	mul.f64 	%fd3, %fd2, 0d3FE0000000000000;
	sub.f64 	%fd4, %fd1, %fd3;
	cvt.rn.f32.f64 	%f337, %fd4;
	shl.b32 	%r494, %r7, 2;
	cvta.to.global.u64 	%rd215, %rd223;
	mul.wide.s32 	%rd216, %r494, 4;
	add.s64 	%rd217, %rd215, %rd216;
	st.global.f32 	[%rd217], %f337;
	cvt.f64.f32 	%fd5, %f3;
	cvt.f64.f32 	%fd6, %f5;
	mul.f64 	%fd7, %fd6, 0d3FE0000000000000;
	sub.f64 	%fd8, %fd5, %fd7;
	cvt.rn.f32.f64 	%f338, %fd8;
	st.global.f32 	[%rd217+4], %f338;
	add.f64 	%fd9, %fd3, %fd1;
	cvt.rn.f32.f64 	%f339, %fd9;
	st.global.f32 	[%rd217+8], %f339;
	add.f64 	%fd10, %fd7, %fd5;
	cvt.rn.f32.f64 	%f340, %fd10;
	st.global.f32 	[%rd217+12], %f340;
	mul.f32 	%f341, %f1, %f367;
	cvta.to.global.u64 	%rd218, %rd5;
	mul.wide.s32 	%rd219, %r7, 4;
	add.s64 	%rd220, %rd218, %rd219;
	st.global.f32 	[%rd220], %f341;
	cvta.to.global.u64 	%rd221, %rd6;
	add.s64 	%rd222, %rd221, %rd219;
	st.global.u32 	[%rd222], %r572;
$L__BB0_52:
	ret;

}


// ===== COMPILED SASS (sm_100) =====

	.target	sm_100

	.elftype	@"ET_EXEC"


//--------------------- .note.nv.tkinfo           --------------------------
	.section	.note.nv.tkinfo,"",@"SHT_NOTE"
	.sectionflags	@"SHF_NOTE_NV_TKINFO"
	.tkinfo
        /*0018*/ 	.word	0x00000002
        /*0030*/ 	.string	""
        /*0030*/ 	.string	"ptxas"
        /*0030*/ 	.string	"Cuda compilation tools, release 13.0, V13.0.88"
        /*0030*/ 	.string	"Build cuda_13.0.r13.0/compiler.36424714_0"
        /*0030*/ 	.string	"-arch sm_100 -m 64 "



//--------------------- .note.nv.cuinfo           --------------------------
	.section	.note.nv.cuinfo,"",@"SHT_NOTE"
	.sectionflags	@"SHF_NOTE_NV_CUINFO"
        /*0018*/ 	.short	0x0002
        /*001a*/ 	.short	0x0064
        /*001c*/ 	.short	0x0082
	.zero		2


//--------------------- .nv.info                  --------------------------
	.section	.nv.info,"",@"SHT_CUDA_INFO"
	.align	4


	//----- nvinfo : EIATTR_REGCOUNT
	.align		4
        /*0000*/ 	.byte	0x04, 0x2f
        /*0002*/ 	.short	(.L_1 - .L_0)
	.align		4
.L_0:
        /*0004*/ 	.word	index@(_Z14gpuRegionLayerPKfPfPiS1_S1_S2_fjjjjjjS0_)
        /*0008*/ 	.word	0x00000030


	//----- nvinfo : EIATTR_FRAME_SIZE
	.align		4
.L_1:
        /*000c*/ 	.byte	0x04, 0x11
        /*000e*/ 	.short	(.L_3 - .L_2)
	.align		4
.L_2:
        /*0010*/ 	.word	index@($__internal_1_$__cuda_sm3x_div_rn_noftz_f32_slowpath)
        /*0014*/ 	.word	0x00000000


	//----- nvinfo : EIATTR_FRAME_SIZE
	.align		4
.L_3:
        /*0018*/ 	.byte	0x04, 0x11
        /*001a*/ 	.short	(.L_5 - .L_4)
	.align		4
.L_4:
        /*001c*/ 	.word	index@($__internal_0_$__cuda_sm20_rcp_rn_f32_slowpath)
        /*0020*/ 	.word	0x00000000


	//----- nvinfo : EIATTR_FRAME_SIZE
	.align		4
.L_5:
        /*0024*/ 	.byte	0x04, 0x11
        /*0026*/ 	.short	(.L_7 - .L_6)
	.align		4
.L_6:
        /*0028*/ 	.word	index@(_Z14gpuRegionLayerPKfPfPiS1_S1_S2_fjjjjjjS0_)
        /*002c*/ 	.word	0x00000000


	//----- nvinfo : EIATTR_MIN_STACK_SIZE
	.align		4
.L_7:
        /*0030*/ 	.byte	0x04, 0x12
        /*0032*/ 	.short	(.L_9 - .L_8)
	.align		4
.L_8:
        /*0034*/ 	.word	index@(_Z14gpuRegionLayerPKfPfPiS1_S1_S2_fjjjjjjS0_)
        /*0038*/ 	.word	0x00000000
.L_9:


//--------------------- .nv.compat                --------------------------
	.section	.nv.compat,"",@"SHT_CUDA_COMPAT_INFO"
	.align	4
        /*0000*/ 	.byte	0x02, 0x09, 0x00, 0x00, 0x02, 0x02, 0x01, 0x00, 0x02, 0x05, 0x05, 0x00, 0x03, 0x07, 0x01, 0x01
        /*0010*/ 	.byte	0x02, 0x03, 0x00, 0x00, 0x02, 0x06, 0x01, 0x00, 0x04, 0x0b, 0x08, 0x00, 0x01, 0x00, 0x00, 0x00
        /*0020*/ 	.byte	0x00, 0x00, 0x00, 0x00


//--------------------- .nv.info._Z14gpuRegionLayerPKfPfPiS1_S1_S2_fjjjjjjS0_ --------------------------
	.section	.nv.info._Z14gpuRegionLayerPKfPfPiS1_S1_S2_fjjjjjjS0_,"",@"SHT_CUDA_INFO"
	.sectionflags	@""
	.align	4


	//----- nvinfo : EIATTR_CUDA_API_VERSION
	.align		4
        /*0000*/ 	.byte	0x04, 0x37
        /*0002*/ 	.short	(.L_11 - .L_10)
.L_10:
        /*0004*/ 	.word	0x00000082


	//----- nvinfo : EIATTR_KPARAM_INFO
	.align		4
.L_11:
        /*0008*/ 	.byte	0x04, 0x17
        /*000a*/ 	.short	(.L_13 - .L_12)
.L_12:
        /*000c*/ 	.word	0x00000000
        /*0010*/ 	.short	0x000d
        /*0012*/ 	.short	0x0050
        /*0014*/ 	.byte	0x00, 0xf5, 0x21, 0x00


	//----- nvinfo : EIATTR_KPARAM_INFO
	.align		4
.L_13:
        /*0018*/ 	.byte	0x04, 0x17
        /*001a*/ 	.short	(.L_15 - .L_14)
.L_14:
        /*001c*/ 	.word	0x00000000
        /*0020*/ 	.short	0x000c
        /*0022*/ 	.short	0x0048
        /*0024*/ 	.byte	0x00, 0xf0, 0x11, 0x00


	//----- nvinfo : EIATTR_KPARAM_INFO
	.align		4
.L_15:
        /*0028*/ 	.byte	0x04, 0x17
        /*002a*/ 	.short	(.L_17 - .L_16)
.L_16:
        /*002c*/ 	.word	0x00000000
        /*0030*/ 	.short	0x000b
        /*0032*/ 	.short	0x0044
        /*0034*/ 	.byte	0x00, 0xf0, 0x11, 0x00


	//----- nvinfo : EIATTR_KPARAM_INFO
	.align		4
.L_17:
        /*0038*/ 	.byte	0x04, 0x17
        /*003a*/ 	.short	(.L_19 - .L_18)
.L_18:
        /*003c*/ 	.word	0x00000000
        /*0040*/ 	.short	0x000a
        /*0042*/ 	.short	0x0040
        /*0044*/ 	.byte	0x00, 0xf0, 0x11, 0x00


	//----- nvinfo : EIATTR_KPARAM_INFO
	.align		4
.L_19:
        /*0048*/ 	.byte	0x04, 0x17
        /*004a*/ 	.short	(.L_21 - .L_20)
.L_20:
        /*004c*/ 	.word	0x00000000
        /*0050*/ 	.short	0x0009
        /*0052*/ 	.short	0x003c
        /*0054*/ 	.byte	0x00, 0xf0, 0x11, 0x00


	//----- nvinfo : EIATTR_KPARAM_INFO
	.align		4
.L_21:
        /*0058*/ 	.byte	0x04, 0x17
        /*005a*/ 	.short	(.L_23 - .L_22)
.L_22:
        /*005c*/ 	.word	0x00000000
        /*0060*/ 	.short	0x0008
        /*0062*/ 	.short	0x0038
        /*0064*/ 	.byte	0x00, 0xf0, 0x11, 0x00


	//----- nvinfo : EIATTR_KPARAM_INFO
	.align		4
.L_23:
        /*0068*/ 	.byte	0x04, 0x17
        /*006a*/ 	.short	(.L_25 - .L_24)
.L_24:
        /*006c*/ 	.word	0x00000000
        /*0070*/ 	.short	0x0007
        /*0072*/ 	.short	0x0034
        /*0074*/ 	.byte	0x00, 0xf0, 0x11, 0x00


	//----- nvinfo : EIATTR_KPARAM_INFO
	.align		4
.L_25:
        /*0078*/ 	.byte	0x04, 0x17
        /*007a*/ 	.short	(.L_27 - .L_26)
.L_26:
        /*007c*/ 	.word	0x00000000
        /*0080*/ 	.short	0x0006
        /*0082*/ 	.short	0x0030
        /*0084*/ 	.byte	0x00, 0xf0, 0x11, 0x00


	//----- nvinfo : EIATTR_KPARAM_INFO
	.align		4
.L_27:
        /*0088*/ 	.byte	0x04, 0x17
        /*008a*/ 	.short	(.L_29 - .L_28)
.L_28:
        /*008c*/ 	.word	0x00000000
        /*0090*/ 	.short	0x0005
        /*0092*/ 	.short	0x0028
        /*0094*/ 	.byte	0x00, 0xf5, 0x21, 0x00


	//----- nvinfo : EIATTR_KPARAM_INFO
	.align		4
.L_29:
        /*0098*/ 	.byte	0x04, 0x17
        /*009a*/ 	.short	(.L_31 - .L_30)
.L_30:
        /*009c*/ 	.word	0x00000000
        /*00a0*/ 	.short	0x0004
        /*00a2*/ 	.short	0x0020
        /*00a4*/ 	.byte	0x00, 0xf5, 0x21, 0x00


	//----- nvinfo : EIATTR_KPARAM_INFO
	.align		4
.L_31:
        /*00a8*/ 	.byte	0x04, 0x17
        /*00aa*/ 	.short	(.L_33 - .L_32)
.L_32:
        /*00ac*/ 	.word	0x00000000
        /*00b0*/ 	.short	0x0003
        /*00b2*/ 	.short	0x0018
        /*00b4*/ 	.byte	0x00, 0xf5, 0x21, 0x00


	//----- nvinfo : EIATTR_KPARAM_INFO
	.align		4
.L_33:
        /*00b8*/ 	.byte	0x04, 0x17
        /*00ba*/ 	.short	(.L_35 - .L_34)
.L_34:
        /*00bc*/ 	.word	0x00000000
        /*00c0*/ 	.short	0x0002
        /*00c2*/ 	.short	0x0010
        /*00c4*/ 	.byte	0x00, 0xf5, 0x21, 0x00


	//----- nvinfo : EIATTR_KPARAM_INFO
	.align		4
.L_35:
        /*00c8*/ 	.byte	0x04, 0x17
        /*00ca*/ 	.short	(.L_37 - .L_36)
.L_36:
        /*00cc*/ 	.word	0x00000000
        /*00d0*/ 	.short	0x0001
        /*00d2*/ 	.short	0x0008
        /*00d4*/ 	.byte	0x00, 0xf5, 0x21, 0x00


	//----- nvinfo : EIATTR_KPARAM_INFO
	.align		4
.L_37:
        /*00d8*/ 	.byte	0x04, 0x17
        /*00da*/ 	.short	(.L_39 - .L_38)
.L_38:
        /*00dc*/ 	.word	0x00000000
        /*00e0*/ 	.short	0x0000
        /*00e2*/ 	.short	0x0000
        /*00e4*/ 	.byte	0x00, 0xf5, 0x21, 0x00


	//----- nvinfo : EIATTR_SPARSE_MMA_MASK
	.align		4
.L_39:
        /*00e8*/ 	.byte	0x03, 0x50
        /*00ea*/ 	.short	0x0000


	//----- nvinfo : EIATTR_MAXREG_COUNT
	.align		4
        /*00ec*/ 	.byte	0x03, 0x1b
        /*00ee*/ 	.short	0x00ff


	//----- nvinfo : EIATTR_MERCURY_ISA_VERSION
	.align		4
        /*00f0*/ 	.byte	0x03, 0x5f
        /*00f2*/ 	.short	0x0101


	//----- nvinfo : EIATTR_INT_WARP_WIDE_INSTR_OFFSETS
	.align		4
        /*00f4*/ 	.byte	0x04, 0x31
        /*00f6*/ 	.short	(.L_41 - .L_40)


	//   ....[0]....
.L_40:
        /*00f8*/ 	.word	0x00000370


	//   ....[1]....
        /*00fc*/ 	.word	0x00000450


	//----- nvinfo : EIATTR_VRC_CTA_INIT_COUNT
	.align		4
.L_41:
        /*0100*/ 	.byte	0x02, 0x4a
	.zero		1
	.zero		1


	//----- nvinfo : EIATTR_EXIT_INSTR_OFFSETS
	.align		4
        /*0104*/ 	.byte	0x04, 0x1c
        /*0106*/ 	.short	(.L_43 - .L_42)


	//   ....[0]....
.L_42:
        /*0108*/ 	.word	0x00000130


	//   ....[1]....
        /*010c*/ 	.word	0x00000350


	//   ....[2]....
        /*0110*/ 	.word	0x00005680


	//----- nvinfo : EIATTR_CRS_STACK_SIZE
	.align		4
.L_43:
        /*0114*/ 	.byte	0x04, 0x1e
        /*0116*/ 	.short	(.L_45 - .L_44)
.L_44:
        /*0118*/ 	.word	0x00000000


	//----- nvinfo : EIATTR_CBANK_PARAM_SIZE
	.align		4
.L_45:
        /*011c*/ 	.byte	0x03, 0x19
        /*011e*/ 	.short	0x0058


	//----- nvinfo : EIATTR_PARAM_CBANK
	.align		4
        /*0120*/ 	.byte	0x04, 0x0a
        /*0122*/ 	.short	(.L_47 - .L_46)
	.align		4
.L_46:
        /*0124*/ 	.word	index@(.nv.constant0._Z14gpuRegionLayerPKfPfPiS1_S1_S2_fjjjjjjS0_)
        /*0128*/ 	.short	0x0380
        /*012a*/ 	.short	0x0058


	//----- nvinfo : EIATTR_SW_WAR
	.align		4
.L_47:
        /*012c*/ 	.byte	0x04, 0x36
        /*012e*/ 	.short	(.L_49 - .L_48)
.L_48:
        /*0130*/ 	.word	0x00000008
.L_49:


//--------------------- .nv.callgraph             --------------------------
	.section	.nv.callgraph,"",@"SHT_CUDA_CALLGRAPH"
	.align	4
	.sectionentsize	8
	.align		4
        /*0000*/ 	.word	0x00000000
	.align		4
        /*0004*/ 	.word	0xffffffff
	.align		4
        /*0008*/ 	.word	0x00000000
	.align		4
        /*000c*/ 	.word	0xfffffffe
	.align		4
        /*0010*/ 	.word	0x00000000
	.align		4
        /*0014*/ 	.word	0xfffffffd
	.align		4
        /*0018*/ 	.word	0x00000000
	.align		4
        /*001c*/ 	.word	0xfffffffc


//--------------------- .text._Z14gpuRegionLayerPKfPfPiS1_S1_S2_fjjjjjjS0_ --------------------------
	.section	.text._Z14gpuRegionLayerPKfPfPiS1_S1_S2_fjjjjjjS0_,"ax",@progbits
	.align	128
        .global         _Z14gpuRegionLayerPKfPfPiS1_S1_S2_fjjjjjjS0_
        .type           _Z14gpuRegionLayerPKfPfPiS1_S1_S2_fjjjjjjS0_,@function
        .size           _Z14gpuRegionLayerPKfPfPiS1_S1_S2_fjjjjjjS0_,(.L_x_86 - _Z14gpuRegionLayerPKfPfPiS1_S1_S2_fjjjjjjS0_)
        .other          _Z14gpuRegionLayerPKfPfPiS1_S1_S2_fjjjjjjS0_,@"STO_CUDA_ENTRY STV_DEFAULT"
_Z14gpuRegionLayerPKfPfPiS1_S1_S2_fjjjjjjS0_:
.text._Z14gpuRegionLayerPKfPfPiS1_S1_S2_fjjjjjjS0_:
[----:B------:R-:W-:Y:S01]  /*0000*/  LDC R1, c[0x0][0x37c] ;  /* 0x0000df00ff017b82 */ /* 0x000fe20000000800 */
[----:B------:R-:W0:Y:S07]  /*0010*/  S2R R2, SR_TID.Y ;  /* 0x0000000000027919 */ /* 0x000e2e0000002200 */
[----:B------:R-:W1:Y:S01]  /*0020*/  LDC R21, c[0x0][0x360] ;  /* 0x0000d800ff157b82 */ /* 0x000e620000000800 */
[----:B------:R-:W2:Y:S01]  /*0030*/  LDCU UR8, c[0x0][0x3c0] ;  /* 0x00007800ff0877ac */ /* 0x000ea20008000800 */
[----:B------:R-:W1:Y:S01]  /*0040*/  S2R R0, SR_TID.X ;  /* 0x0000000000007919 */ /* 0x000e620000002100 */
[----:B------:R-:W3:Y:S01]  /*0050*/  LDCU UR7, c[0x0][0x3c8] ;  /* 0x00007900ff0777ac */ /* 0x000ee20008000800 */
[----:B------:R-:W4:Y:S04]  /*0060*/  S2R R3, SR_TID.Z ;  /* 0x0000000000037919 */ /* 0x000f280000002300 */
[----:B------:R-:W0:Y:S08]  /*0070*/  S2UR UR5, SR_CTAID.Y ;  /* 0x00000000000579c3 */ /* 0x000e300000002600 */
[----:B------:R-:W0:Y:S08]  /*0080*/  LDC R27, c[0x0][0x364] ;  /* 0x0000d900ff1b7b82 */ /* 0x000e300000000800 */
[----:B------:R-:W1:Y:S08]  /*0090*/  S2UR UR4, SR_CTAID.X ;  /* 0x00000000000479c3 */ /* 0x000e700000002500 */
[----:B------:R-:W4:Y:S08]  /*00a0*/  S2UR UR6, SR_CTAID.Z ;  /* 0x00000000000679c3 */ /* 0x000f300000002700 */
[----:B------:R-:W4:Y:S01]  /*00b0*/  LDC R6, c[0x0][0x368] ;  /* 0x0000da00ff067b82 */ /* 0x000f220000000800 */
[----:B0-----:R-:W-:-:S05]  /*00c0*/  IMAD R27, R27, UR5, R2 ;  /* 0x000000051b1b7c24 */ /* 0x001fca000f8e0202 */
[----:B--2---:R-:W-:Y:S02]  /*00d0*/  ISETP.GE.U32.AND P0, PT, R27, UR8, PT ;  /* 0x000000081b007c0c */ /* 0x004fe4000bf06070 */
[----:B------:R-:W0:Y:S01]  /*00e0*/  LDC R18, c[0x0][0x3bc] ;  /* 0x0000ef00ff127b82 */ /* 0x000e220000000800 */
[----:B-1----:R-:W-:Y:S02]  /*00f0*/  IMAD R21, R21, UR4, R0 ;  /* 0x0000000415157c24 */ /* 0x002fe4000f8e0200 */
[----:B----4-:R-:W-:-:S03]  /*0100*/  IMAD R6, R6, UR6, R3 ;  /* 0x0000000606067c24 */ /* 0x010fc6000f8e0203 */
[----:B0-----:R-:W-:-:S04]  /*0110*/  ISETP.GE.U32.OR P0, PT, R21, R18, P0 ;  /* 0x000000121500720c */ /* 0x001fc80000706470 */
[----:B---3--:R-:W-:-:S13]  /*0120*/  ISETP.GE.U32.OR P0, PT, R6, UR7, P0 ;  /* 0x0000000706007c0c */ /* 0x008fda0008706470 */
[----:B------:R-:W-:Y:S05]  /*0130*/  @P0 EXIT ;  /* 0x000000000000094d */ /* 0x000fea0003800000 */
[----:B------:R-:W0:Y:S01]  /*0140*/  LDCU UR4, c[0x0][0x3c4] ;  /* 0x00007880ff0477ac */ /* 0x000e220008000800 */
[----:B------:R-:W1:Y:S01]  /*0150*/  LDC.64 R2, c[0x0][0x380] ;  /* 0x0000e000ff027b82 */ /* 0x000e620000000a00 */
[----:B------:R-:W-:Y:S01]  /*0160*/  IMAD R19, R18, UR8, RZ ;  /* 0x0000000812137c24 */ /* 0x000fe2000f8e02ff */
[----:B------:R-:W2:Y:S01]  /*0170*/  LDCU.64 UR6, c[0x0][0x358] ;  /* 0x00006b00ff0677ac */ /* 0x000ea20008000a00 */
[----:B------:R-:W-:Y:S01]  /*0180*/  IMAD R18, R27, R18, R21 ;  /* 0x000000121b127224 */ /* 0x000fe200078e0215 */
[----:B0-----:R-:W-:-:S06]  /*0190*/  UIADD3 UR4, UPT, UPT, UR4, 0x5, URZ ;  /* 0x0000000504047890 */ /* 0x001fcc000fffe0ff */
[----:B------:R-:W-:-:S05]  /*01a0*/  IMAD R20, R6, UR4, RZ ;  /* 0x0000000406147c24 */ /* 0x000fca000f8e02ff */
[----:B------:R-:W-:-:S05]  /*01b0*/  IADD3 R0, PT, PT, R20, 0x4, RZ ;  /* 0x0000000414007810 */ /* 0x000fca0007ffe0ff */
[----:B------:R-:W-:-:S04]  /*01c0*/  IMAD R5, R19, R0, R18 ;  /* 0x0000000013057224 */ /* 0x000fc800078e0212 */
[----:B-1----:R-:W-:-:S06]  /*01d0*/  IMAD.WIDE.U32 R2, R5, 0x4, R2 ;  /* 0x0000000405027825 */ /* 0x002fcc00078e0002 */
[----:B--2---:R-:W2:Y:S01]  /*01e0*/  LDG.E R2, desc[UR6][R2.64] ;  /* 0x0000000602027981 */ /* 0x004ea2000c1e1900 */
[----:B------:R-:W-:Y:S01]  /*01f0*/  BSSY.RECONVERGENT B0, `(.L_x_0) ;  /* 0x0000013000007945 */ /* 0x000fe20003800200 */
[----:B--2---:R-:W-:-:S05]  /*0200*/  FMUL R0, R2, -1.4426950216293334961 ;  /* 0xbfb8aa3b02007820 */ /* 0x004fca0000400000 */
[----:B------:R-:W-:-:S13]  /*0210*/  FSETP.GEU.AND P0, PT, R0, -126, PT ;  /* 0xc2fc00000000780b */ /* 0x000fda0003f0e000 */
[----:B------:R-:W-:-:S04]  /*0220*/  @!P0 FMUL R0, R0, 0.5 ;  /* 0x3f00000000008820 */ /* 0x000fc80000400000 */
[----:B------:R-:W0:Y:S02]  /*0230*/  MUFU.EX2 R4, R0 ;  /* 0x0000000000047308 */ /* 0x000e240000000800 */
[----:B0-----:R-:W-:-:S04]  /*0240*/  @!P0 FMUL R4, R4, R4 ;  /* 0x0000000404048220 */ /* 0x001fc80000400000 */
[----:B------:R-:W-:-:S05]  /*0250*/  FADD R2, R4, 1 ;  /* 0x3f80000004027421 */ /* 0x000fca0000000000 */
[----:B------:R-:W-:-:S04]  /*0260*/  IADD3 R4, PT, PT, R2, 0x1800000, RZ ;  /* 0x0180000002047810 */ /* 0x000fc80007ffe0ff */
[----:B------:R-:W-:-:S04]  /*0270*/  LOP3.LUT R4, R4, 0x7f800000, RZ, 0xc0, !PT ;  /* 0x7f80000004047812 */ /* 0x000fc800078ec0ff */
[----:B------:R-:W-:-:S13]  /*0280*/  ISETP.GT.U32.AND P0, PT, R4, 0x1ffffff, PT ;  /* 0x01ffffff0400780c */ /* 0x000fda0003f04070 */
[----:B------:R-:W-:Y:S05]  /*0290*/  @P0 BRA `(.L_x_1) ;  /* 0x0000000000100947 */ /* 0x000fea0003800000 */
[----:B------:R-:W-:-:S07]  /*02a0*/  MOV R11, 0x2c0 ;  /* 0x000002c0000b7802 */ /* 0x000fce0000000f00 */
[----:B------:R-:W-:Y:S05]  /*02b0*/  CALL.REL.NOINC `($__internal_0_$__cuda_sm20_rcp_rn_f32_slowpath) ;  /* 0x0000005000f47944 */ /* 0x000fea0003c00000 */
[----:B------:R-:W-:Y:S01]  /*02c0*/  MOV R17, R0 ;  /* 0x0000000000117202 */ /* 0x000fe20000000f00 */
[----:B------:R-:W-:Y:S06]  /*02d0*/  BRA `(.L_x_2) ;  /* 0x0000000000107947 */ /* 0x000fec0003800000 */
.L_x_1:
[----:B------:R-:W0:Y:S02]  /*02e0*/  MUFU.RCP R17, R2 ;  /* 0x0000000200117308 */ /* 0x000e240000001000 */
[----:B0-----:R-:W-:-:S04]  /*02f0*/  FFMA R0, R2, R17, -1 ;  /* 0xbf80000002007423 */ /* 0x001fc80000000011 */
[----:B------:R-:W-:-:S04]  /*0300*/  FADD.FTZ R0, -R0, -RZ ;  /* 0x800000ff00007221 */ /* 0x000fc80000010100 */
[----:B------:R-:W-:-:S07]  /*0310*/  FFMA R17, R17, R0, R17 ;  /* 0x0000000011117223 */ /* 0x000fce0000000011 */
.L_x_2:
[----:B------:R-:W-:Y:S05]  /*0320*/  BSYNC.RECONVERGENT B0 ;  /* 0x0000000000007941 */ /* 0x000fea0003800200 */
.L_x_0:
[----:B------:R-:W0:Y:S02]  /*0330*/  LDCU UR4, c[0x0][0x3b0] ;  /* 0x00007600ff0477ac */ /* 0x000e240008000800 */
[----:B0-----:R-:W-:-:S13]  /*0340*/  FSETP.GEU.AND P0, PT, R17, UR4, PT ;  /* 0x0000000411007c0b */ /* 0x001fda000bf0e000 */
[----:B------:R-:W-:Y:S05]  /*0350*/  @!P0 EXIT ;  /* 0x000000000000894d */ /* 0x000fea0003800000 */
[----:B------:R-:W0:Y:S01]  /*0360*/  S2R R5, SR_LANEID ;  /* 0x0000000000057919 */ /* 0x000e220000000000 */
[----:B------:R-:W-:Y:S01]  /*0370*/  VOTEU.ANY UR4, UPT, PT ;  /* 0x0000000000047886 */ /* 0x000fe200038e0100 */
[----:B------:R-:W1:Y:S01]  /*0380*/  LDC.64 R8, c[0x0][0x380] ;  /* 0x0000e000ff087b82 */ /* 0x000e620000000a00 */
[----:B------:R-:W0:Y:S01]  /*0390*/  FLO.U32 R10, UR4 ;  /* 0x00000004000a7d00 */ /* 0x000e2200080e0000 */
[----:B------:R-:W-:-:S06]  /*03a0*/  IMAD R4, R19, R20, R18 ;  /* 0x0000001413047224 */ /* 0x000fcc00078e0212 */
[----:B------:R-:W2:Y:S01]  /*03b0*/  LDC.64 R2, c[0x0][0x390] ;  /* 0x0000e400ff027b82 */ /* 0x000ea20000000a00 */
[----:B------:R-:W2:Y:S01]  /*03c0*/  POPC R7, UR4 ;  /* 0x0000000400077d09 */ /* 0x000ea20008000000 */
[----:B-1----:R-:W-:Y:S01]  /*03d0*/  IMAD.WIDE.U32 R8, R4, 0x4, R8 ;  /* 0x0000000404087825 */ /* 0x002fe200078e0008 */
[----:B0-----:R-:W-:-:S13]  /*03e0*/  ISETP.EQ.U32.AND P0, PT, R10, R5, PT ;  /* 0x000000050a00720c */ /* 0x001fda0003f02070 */
[----:B--2---:R-:W2:Y:S04]  /*03f0*/  @P0 ATOMG.E.ADD.STRONG.GPU PT, R3, desc[UR6][R2.64], R7 ;  /* 0x80000007020309a8 */ /* 0x004ea800081ef106 */
[----:B------:R-:W3:Y:S01]  /*0400*/  LDG.E R8, desc[UR6][R8.64] ;  /* 0x0000000608087981 */ /* 0x000ee2000c1e1900 */
[----:B------:R-:W-:Y:S01]  /*0410*/  BSSY.RECONVERGENT B0, `(.L_x_3) ;  /* 0x0000018000007945 */ /* 0x000fe20003800200 */
[----:B------:R-:W0:Y:S02]  /*0420*/  S2R R11, SR_LTMASK ;  /* 0x00000000000b7919 */ /* 0x000e240000003900 */
[----:B0-----:R-:W-:-:S06]  /*0430*/  LOP3.LUT R11, R11, UR4, RZ, 0xc0, !PT ;  /* 0x000000040b0b7c12 */ /* 0x001fcc000f8ec0ff */
[----:B------:R-:W0:Y:S01]  /*0440*/  POPC R11, R11 ;  /* 0x0000000b000b7309 */ /* 0x000e220000000000 */
[----:B--2---:R-:W0:Y:S01]  /*0450*/  SHFL.IDX PT, R16, R3, R10, 0x1f ;  /* 0x00001f0a03107589 */ /* 0x004e2200000e0000 */
[----:B---3--:R-:W-:-:S05]  /*0460*/  FMUL R0, R8, -1.4426950216293334961 ;  /* 0xbfb8aa3b08007820 */ /* 0x008fca0000400000 */
[----:B------:R-:W-:-:S13]  /*0470*/  FSETP.GEU.AND P0, PT, R0, -126, PT ;  /* 0xc2fc00000000780b */ /* 0x000fda0003f0e000 */
[----:B------:R-:W-:Y:S01]  /*0480*/  @!P0 FMUL R0, R0, 0.5 ;  /* 0x3f00000000008820 */ /* 0x000fe20000400000 */
[----:B0-----:R-:W-:-:S03]  /*0490*/  IADD3 R16, PT, PT, R16, R11, RZ ;  /* 0x0000000b10107210 */ /* 0x001fc60007ffe0ff */
[----:B------:R-:W0:Y:S02]  /*04a0*/  MUFU.EX2 R5, R0 ;  /* 0x0000000000057308 */ /* 0x000e240000000800 */
[----:B0-----:R-:W-:-:S04]  /*04b0*/  @!P0 FMUL R5, R5, R5 ;  /* 0x0000000505058220 */ /* 0x001fc80000400000 */
[----:B------:R-:W-:-:S05]  /*04c0*/  FADD R5, R5, 1 ;  /* 0x3f80000005057421 */ /* 0x000fca0000000000 */
[----:B------:R-:W-:-:S04]  /*04d0*/  IADD3 R2, PT, PT, R5, 0x1800000, RZ ;  /* 0x0180000005027810 */ /* 0x000fc80007ffe0ff */
[----:B------:R-:W-:-:S04]  /*04e0*/  LOP3.LUT R2, R2, 0x7f800000, RZ, 0xc0, !PT ;  /* 0x7f80000002027812 */ /* 0x000fc800078ec0ff */
[----:B------:R-:W-:-:S13]  /*04f0*/  ISETP.GT.U32.AND P0, PT, R2, 0x1ffffff, PT ;  /* 0x01ffffff0200780c */ /* 0x000fda0003f04070 */
[----:B------:R-:W-:Y:S05]  /*0500*/  @P0 BRA `(.L_x_4) ;  /* 0x0000000000100947 */ /* 0x000fea0003800000 */
[----:B------:R-:W-:Y:S01]  /*0510*/  IMAD.MOV.U32 R2, RZ, RZ, R5 ;  /* 0x000000ffff027224 */ /* 0x000fe200078e0005 */
[----:B------:R-:W-:-:S07]  /*0520*/  MOV R11, 0x540 ;  /* 0x00000540000b7802 */ /* 0x000fce0000000f00 */
[----:B------:R-:W-:Y:S05]  /*0530*/  CALL.REL.NOINC `($__internal_0_$__cuda_sm20_rcp_rn_f32_slowpath) ;  /* 0x0000005000547944 */ /* 0x000fea0003c00000 */
[----:B------:R-:W-:Y:S05]  /*0540*/  BRA `(.L_x_5) ;  /* 0x0000000000107947 */ /* 0x000fea0003800000 */
.L_x_4:
[----:B------:R-:W0:Y:S02]  /*0550*/  MUFU.RCP R0, R5 ;  /* 0x0000000500007308 */ /* 0x000e240000001000 */
[----:B0-----:R-:W-:-:S04]  /*0560*/  FFMA R2, R5, R0, -1 ;  /* 0xbf80000005027423 */ /* 0x001fc80000000000 */
[----:B------:R-:W-:-:S04]  /*0570*/  FADD.FTZ R3, -R2, -RZ ;  /* 0x800000ff02037221 */ /* 0x000fc80000010100 */
[----:B------:R-:W-:-:S07]  /*0580*/  FFMA R0, R0, R3, R0 ;  /* 0x0000000300007223 */ /* 0x000fce0000000000 */
.L_x_5:
[----:B------:R-:W-:Y:S05]  /*0590*/  BSYNC.RECONVERGENT B0 ;  /* 0x0000000000007941 */ /* 0x000fea0003800200 */
.L_x_3:
[----:B------:R-:W0:Y:S01]  /*05a0*/  LDCU UR4, c[0x0][0x3bc] ;  /* 0x00007780ff0477ac */ /* 0x000e220008000800 */
[----:B------:R-:W-:Y:S01]  /*05b0*/  I2FP.F32.U32 R3, R21 ;  /* 0x0000001500037245 */ /* 0x000fe20000201000 */
[----:B------:R-:W-:Y:S04]  /*05c0*/  BSSY.RECONVERGENT B2, `(.L_x_6) ;  /* 0x0000012000027945 */ /* 0x000fe80003800200 */
[----:B------:R-:W-:Y:S01]  /*05d0*/  FADD R3, R3, R0 ;  /* 0x0000000003037221 */ /* 0x000fe20000000000 */
[----:B0-----:R-:W-:Y:S01]  /*05e0*/  I2FP.F32.U32 R5, UR4 ;  /* 0x0000000400057c45 */ /* 0x001fe20008201000 */
[----:B------:R-:W0:Y:S03]  /*05f0*/  LDCU UR4, c[0x0][0x3b4] ;  /* 0x00007680ff0477ac */ /* 0x000e260008000800 */
[----:B------:R-:W1:Y:S01]  /*0600*/  MUFU.RCP R2, R5 ;  /* 0x0000000500027308 */ /* 0x000e620000001000 */
[----:B0-----:R-:W-:Y:S01]  /*0610*/  I2FP.F32.U32 R8, UR4 ;  /* 0x0000000400087c45 */ /* 0x001fe20008201000 */
[----:B-1----:R-:W-:-:S04]  /*0620*/  FFMA R7, -R5, R2, 1 ;  /* 0x3f80000005077423 */ /* 0x002fc80000000102 */
[----:B------:R-:W-:Y:S01]  /*0630*/  FMUL R0, R3, R8 ;  /* 0x0000000803007220 */ /* 0x000fe20000400000 */
[----:B------:R-:W-:-:S03]  /*0640*/  FFMA R7, R2, R7, R2 ;  /* 0x0000000702077223 */ /* 0x000fc60000000002 */
[----:B------:R-:W0:Y:S01]  /*0650*/  FCHK P0, R0, R5 ;  /* 0x0000000500007302 */ /* 0x000e220000000000 */
[----:B------:R-:W-:-:S04]  /*0660*/  FFMA R2, R0, R7, RZ ;  /* 0x0000000700027223 */ /* 0x000fc800000000ff */
[----:B------:R-:W-:-:S04]  /*0670*/  FFMA R15, -R5, R2, R0 ;  /* 0x00000002050f7223 */ /* 0x000fc80000000100 */
[----:B------:R-:W-:Y:S01]  /*0680*/  FFMA R15, R7, R15, R2 ;  /* 0x0000000f070f7223 */ /* 0x000fe20000000002 */
[----:B0-----:R-:W-:Y:S06]  /*0690*/  @!P0 BRA `(.L_x_7) ;  /* 0x0000000000108947 */ /* 0x001fec0003800000 */
[----:B------:R-:W-:Y:S02]  /*06a0*/  MOV R11, R5 ;  /* 0x00000005000b7202 */ /* 0x000fe40000000f00 */
[----:B------:R-:W-:-:S07]  /*06b0*/  MOV R26, 0x6d0 ;  /* 0x000006d0001a7802 */ /* 0x000fce0000000f00 */
[----:B------:R-:W-:Y:S05]  /*06c0*/  CALL.REL.NOINC `($__internal_1_$__cuda_sm3x_div_rn_noftz_f32_slowpath) ;  /* 0x0000005000c87944 */ /* 0x000fea0003c00000 */
[----:B------:R-:W-:-:S07]  /*06d0*/  MOV R15, R0 ;  /* 0x00000000000f7202 */ /* 0x000fce0000000f00 */
.L_x_7:
[----:B------:R-:W-:Y:S05]  /*06e0*/  BSYNC.RECONVERGENT B2 ;  /* 0x0000000000027941 */ /* 0x000fea0003800200 */
.L_x_6:
[----:B------:R-:W0:Y:S01]  /*06f0*/  LDC.64 R2, c[0x0][0x380] ;  /* 0x0000e000ff027b82 */ /* 0x000e220000000a00 */
[----:B------:R-:W-:-:S05]  /*0700*/  IADD3 R4, PT, PT, R19, R4, RZ ;  /* 0x0000000413047210 */ /* 0x000fca0007ffe0ff */
[----:B0-----:R-:W-:-:S06]  /*0710*/  IMAD.WIDE.U32 R2, R4, 0x4, R2 ;  /* 0x0000000404027825 */ /* 0x001fcc00078e0002 */
[----:B------:R-:W2:Y:S01]  /*0720*/  LDG.E R2, desc[UR6][R2.64] ;  /* 0x0000000602027981 */ /* 0x000ea2000c1e1900 */
        /* <DEDUP_REMOVED lines=13> */
[----:B------:R-:W-:Y:S05]  /*0800*/  BRA `(.L_x_10) ;  /* 0x0000000000107947 */ /* 0x000fea0003800000 */
.L_x_9:
[----:B------:R-:W0:Y:S02]  /*0810*/  MUFU.RCP R3, R2 ;  /* 0x0000000200037308 */ /* 0x000e240000001000 */
[----:B0-----:R-:W-:-:S04]  /*0820*/  FFMA R0, R2, R3, -1 ;  /* 0xbf80000002007423 */ /* 0x001fc80000000003 */
[----:B------:R-:W-:-:S04]  /*0830*/  FADD.FTZ R0, -R0, -RZ ;  /* 0x800000ff00007221 */ /* 0x000fc80000010100 */
[----:B------:R-:W-:-:S07]  /*0840*/  FFMA R0, R3, R0, R3 ;  /* 0x0000000003007223 */ /* 0x000fce0000000003 */
.L_x_10:
[----:B------:R-:W-:Y:S05]  /*0850*/  BSYNC.RECONVERGENT B0 ;  /* 0x0000000000007941 */ /* 0x000fea0003800200 */
.L_x_8:
        /* <DEDUP_REMOVED lines=19> */
[----:B------:R-:W-:-:S07]  /*0990*/  IMAD.MOV.U32 R14, RZ, RZ, R0 ;  /* 0x000000ffff0e7224 */ /* 0x000fce00078e0000 */
.L_x_12:
[----:B------:R-:W-:Y:S05]  /*09a0*/  BSYNC.RECONVERGENT B2 ;  /* 0x0000000000027941 */ /* 0x000fea0003800200 */
.L_x_11:
[----:B------:R-:W0:Y:S01]  /*09b0*/  LDC.64 R10, c[0x0][0x380] ;  /* 0x0000e000ff0a7b82 */ /* 0x000e220000000a00 */
[----:B------:R-:W-:-:S07]  /*09c0*/  IADD3 R4, PT, PT, R19, R4, RZ ;  /* 0x0000000413047210 */ /* 0x000fce0007ffe0ff */
[----:B------:R-:W1:Y:S01]  /*09d0*/  LDC.64 R12, c[0x0][0x3d0] ;  /* 0x0000f400ff0c7b82 */ /* 0x000e620000000a00 */
[----:B0-----:R-:W-:-:S06]  /*09e0*/  IMAD.WIDE.U32 R10, R4, 0x4, R10 ;  /* 0x00000004040a7825 */ /* 0x001fcc00078e000a */
[----:B------:R-:W2:Y:S01]  /*09f0*/  LDG.E R10, desc[UR6][R10.64] ;  /* 0x000000060a0a7981 */ /* 0x000ea2000c1e1900 */
[----:B------:R-:W-:-:S05]  /*0a00*/  SHF.L.U32 R7, R6, 0x1, RZ ;  /* 0x0000000106077819 */ /* 0x000fca00000006ff */
[----:B-1----:R-:W-:-:S05]  /*0a10*/  IMAD.WIDE.U32 R6, R7, 0x4, R12 ;  /* 0x0000000407067825 */ /* 0x002fca00078e000c */
[----:B------:R-:W3:Y:S01]  /*0a20*/  LDG.E R12, desc[UR6][R6.64] ;  /* 0x00000006060c7981 */ /* 0x000ee2000c1e1900 */
[----:B------:R-:W0:Y:S01]  /*0a30*/  MUFU.RCP R22, R5 ;  /* 0x0000000500167308 */ /* 0x000e220000001000 */
[----:B------:R-:W-:Y:S01]  /*0a40*/  BSSY.RECONVERGENT B2, `(.L_x_13) ;  /* 0x0000013000027945 */ /* 0x000fe20003800200 */
[----:B0-----:R-:W-:-:S04]  /*0a50*/  FFMA R13, -R5, R22, 1 ;  /* 0x3f800000050d7423 */ /* 0x001fc80000000116 */
[----:B------:R-:W-:Y:S01]  /*0a60*/  FFMA R13, R22, R13, R22 ;  /* 0x0000000d160d7223 */ /* 0x000fe20000000016 */
[----:B--2---:R-:W-:-:S05]  /*0a70*/  FMUL R0, R10, 1.4426950216293334961 ;  /* 0x3fb8aa3b0a007820 */ /* 0x004fca0000400000 */
[----:B------:R-:W-:-:S13]  /*0a80*/  FSETP.GEU.AND P0, PT, R0, -126, PT ;  /* 0xc2fc00000000780b */ /* 0x000fda0003f0e000 */
[----:B------:R-:W-:-:S04]  /*0a90*/  @!P0 FMUL R0, R0, 0.5 ;  /* 0x3f00000000008820 */ /* 0x000fc80000400000 */
[----:B------:R-:W0:Y:S02]  /*0aa0*/  MUFU.EX2 R9, R0 ;  /* 0x0000000000097308 */ /* 0x000e240000000800 */
[----:B0-----:R-:W-:-:S04]  /*0ab0*/  @!P0 FMUL R9, R9, R9 ;  /* 0x0000000909098220 */ /* 0x001fc80000400000 */
[----:B---3--:R-:W-:-:S04]  /*0ac0*/  FMUL R9, R9, R12 ;  /* 0x0000000c09097220 */ /* 0x008fc80000400000 */
[----:B------:R-:W-:-:S04]  /*0ad0*/  FMUL R0, R8, R9 ;  /* 0x0000000908007220 */ /* 0x000fc80000400000 */
        /* <DEDUP_REMOVED lines=9> */
.L_x_14:
[----:B------:R-:W-:Y:S05]  /*0b70*/  BSYNC.RECONVERGENT B2 ;  /* 0x0000000000027941 */ /* 0x000fea0003800200 */
.L_x_13:
[----:B------:R-:W0:Y:S01]  /*0b80*/  LDC.64 R8, c[0x0][0x380] ;  /* 0x0000e000ff087b82 */ /* 0x000e220000000a00 */
[----:B------:R-:W-:Y:S01]  /*0b90*/  IADD3 R5, PT, PT, R19, R4, RZ ;  /* 0x0000000413057210 */ /* 0x000fe20007ffe0ff */
[----:B------:R-:W2:Y:S04]  /*0ba0*/  LDG.E R7, desc[UR6][R6.64+0x4] ;  /* 0x0000040606077981 */ /* 0x000ea8000c1e1900 */
[----:B0-----:R-:W-:-:S06]  /*0bb0*/  IMAD.WIDE.U32 R4, R5, 0x4, R8 ;  /* 0x0000000405047825 */ /* 0x001fcc00078e0008 */
[----:B------:R-:W3:Y:S01]  /*0bc0*/  LDG.E R4, desc[UR6][R4.64] ;  /* 0x0000000604047981 */ /* 0x000ee2000c1e1900 */
[----:B------:R-:W0:Y:S01]  /*0bd0*/  MUFU.RCP R9, R2 ;  /* 0x0000000200097308 */ /* 0x000e220000001000 */
[----:B------:R-:W-:Y:S01]  /*0be0*/  BSSY.RECONVERGENT B2, `(.L_x_15) ;  /* 0x0000014000027945 */ /* 0x000fe20003800200 */
[----:B0-----:R-:W-:-:S04]  /*0bf0*/  FFMA R12, -R2, R9, 1 ;  /* 0x3f800000020c7423 */ /* 0x001fc80000000109 */
[----:B------:R-:W-:Y:S01]  /*0c00*/  FFMA R12, R9, R12, R9 ;  /* 0x0000000c090c7223 */ /* 0x000fe20000000009 */
[----:B---3--:R-:W-:-:S05]  /*0c10*/  FMUL R0, R4, 1.4426950216293334961 ;  /* 0x3fb8aa3b04007820 */ /* 0x008fca0000400000 */
[----:B------:R-:W-:-:S13]  /*0c20*/  FSETP.GEU.AND P0, PT, R0, -126, PT ;  /* 0xc2fc00000000780b */ /* 0x000fda0003f0e000 */
[----:B------:R-:W-:-:S04]  /*0c30*/  @!P0 FMUL R0, R0, 0.5 ;  /* 0x3f00000000008820 */ /* 0x000fc80000400000 */
[----:B------:R-:W0:Y:S02]  /*0c40*/  MUFU.EX2 R8, R0 ;  /* 0x0000000000087308 */ /* 0x000e240000000800 */
[----:B0-----:R-:W-:-:S04]  /*0c50*/  @!P0 FMUL R8, R8, R8 ;  /* 0x0000000808088220 */ /* 0x001fc80000400000 */
[----:B--2---:R-:W-:-:S04]  /*0c60*/  FMUL R8, R8, R7 ;  /* 0x0000000708087220 */ /* 0x004fc80000400000 */
[----:B------:R-:W-:-:S04]  /*0c70*/  FMUL R3, R3, R8 ;  /* 0x0000000803037220 */ /* 0x000fc80000400000 */
[----:B------:R-:W0:Y:S01]  /*0c80*/  FCHK P0, R3, R2 ;  /* 0x0000000203007302 */ /* 0x000e220000000000 */
[----:B------:R-:W-:-:S04]  /*0c90*/  FFMA R5, R12, R3, RZ ;  /* 0x000000030c057223 */ /* 0x000fc800000000ff */
[----:B------:R-:W-:-:S04]  /*0ca0*/  FFMA R4, -R2, R5, R3 ;  /* 0x0000000502047223 */ /* 0x000fc80000000103 */
[----:B------:R-:W-:Y:S01]  /*0cb0*/  FFMA R12, R12, R4, R5 ;  /* 0x000000040c0c7223 */ /* 0x000fe20000000005 */
[----:B0-----:R-:W-:Y:S06]  /*0cc0*/  @!P0 BRA `(.L_x_16) ;  /* 0x0000000000148947 */ /* 0x001fec0003800000 */
[----:B------:R-:W-:Y:S01]  /*0cd0*/  IMAD.MOV.U32 R0, RZ, RZ, R3 ;  /* 0x000000ffff007224 */ /* 0x000fe200078e0003 */
[----:B------:R-:W-:Y:S02]  /*0ce0*/  MOV R11, R2 ;  /* 0x00000002000b7202 */ /* 0x000fe40000000f00 */
[----:B------:R-:W-:-:S07]  /*0cf0*/  MOV R26, 0xd10 ;  /* 0x00000d10001a7802 */ /* 0x000fce0000000f00 */
[----:B------:R-:W-:Y:S05]  /*0d00*/  CALL.REL.NOINC `($__internal_1_$__cuda_sm3x_div_rn_noftz_f32_slowpath) ;  /* 0x0000004c00387944 */ /* 0x000fea0003c00000 */
[----:B------:R-:W-:-:S07]  /*0d10*/  MOV R12, R0 ;  /* 0x00000000000c7202 */ /* 0x000fce0000000f00 */
.L_x_16:
[----:B------:R-:W-:Y:S05]  /*0d20*/  BSYNC.RECONVERGENT B2 ;  /* 0x0000000000027941 */ /* 0x000fea0003800200 */
.L_x_15:
[----:B------:R-:W0:Y:S01]  /*0d30*/  LDCU UR5, c[0x0][0x3c4] ;  /* 0x00007880ff0577ac */ /* 0x000e220008000800 */
[----:B------:R-:W-:Y:S01]  /*0d40*/  MOV R36, 0xff800000 ;  /* 0xff80000000247802 */ /* 0x000fe20000000f00 */
[----:B0-----:R-:W-:-:S09]  /*0d50*/  UISETP.NE.AND UP0, UPT, UR5, URZ, UPT ;  /* 0x000000ff0500728c */ /* 0x001fd2000bf05270 */
[----:B------:R-:W-:Y:S05]  /*0d60*/  BRA.U !UP0, `(.L_x_17) ;  /* 0x00000011089c7547 */ /* 0x000fea000b800000 */
[----:B------:R-:W-:Y:S01]  /*0d70*/  UISETP.GE.U32.AND UP2, UPT, UR5, 0x10, UPT ;  /* 0x000000100500788c */ /* 0x000fe2000bf46070 */
[----:B------:R-:W-:Y:S01]  /*0d80*/  HFMA2 R3, -RZ, RZ, 0, 0 ;  /* 0x00000000ff037431 */ /* 0x000fe200000001ff */
[----:B------:R-:W-:Y:S01]  /*0d90*/  ULOP3.LUT UR4, UR5, 0xf, URZ, 0xc0, !UPT ;  /* 0x0000000f05047892 */ /* 0x000fe2000f8ec0ff */
[----:B------:R-:W-:-:S03]  /*0da0*/  MOV R36, 0xff800000 ;  /* 0xff80000000247802 */ /* 0x000fc60000000f00 */
[----:B------:R-:W-:-:S03]  /*0db0*/  UISETP.NE.AND UP1, UPT, UR4, URZ, UPT ;  /* 0x000000ff0400728c */ /* 0x000fc6000bf25270 */
[----:B------:R-:W-:Y:S08]  /*0dc0*/  BRA.U !UP2, `(.L_x_18) ;  /* 0x000000090aa87547 */ /* 0x000ff0000b800000 */
[----:B------:R-:W0:Y:S01]  /*0dd0*/  LDCU UR10, c[0x0][0x3c0] ;  /* 0x00007800ff0a77ac */ /* 0x000e220008000800 */
[C---:B------:R-:W-:Y:S01]  /*0de0*/  IADD3 R26, PT, PT, R20.reuse, 0xe, RZ ;  /* 0x0000000e141a7810 */ /* 0x040fe20007ffe0ff */
[C---:B------:R-:W-:Y:S01]  /*0df0*/  VIADD R0, R20.reuse, 0x6 ;  /* 0x0000000614007836 */ /* 0x040fe20000000000 */
[C---:B------:R-:W-:Y:S01]  /*0e00*/  IADD3 R38, PT, PT, R20.reuse, 0x13, RZ ;  /* 0x0000001314267810 */ /* 0x040fe20007ffe0ff */
[----:B------:R-:W1:Y:S01]  /*0e10*/  LDCU UR11, c[0x0][0x3bc] ;  /* 0x00007780ff0b77ac */ /* 0x000e620008000800 */
[C---:B------:R-:W-:Y:S01]  /*0e20*/  IADD3 R2, PT, PT, R20.reuse, 0x7, RZ ;  /* 0x0000000714027810 */ /* 0x040fe20007ffe0ff */
[C---:B------:R-:W-:Y:S01]  /*0e30*/  VIADD R22, R20.reuse, 0xc ;  /* 0x0000000c14167836 */ /* 0x040fe20000000000 */
[C---:B------:R-:W-:Y:S01]  /*0e40*/  IADD3 R4, PT, PT, R20.reuse, 0x8, RZ ;  /* 0x0000000814047810 */ /* 0x040fe20007ffe0ff */
[C---:B------:R-:W-:Y:S01]  /*0e50*/  VIADD R34, R20.reuse, 0x12 ;  /* 0x0000001214227836 */ /* 0x040fe20000000000 */
[C---:B------:R-:W-:Y:S01]  /*0e60*/  IADD3 R6, PT, PT, R20.reuse, 0x9, RZ ;  /* 0x0000000914067810 */ /* 0x040fe20007ffe0ff */
[----:B------:R-:W-:Y:S01]  /*0e70*/  ULOP3.LUT UR8, UR5, 0xfffffff0, URZ, 0xc0, !UPT ;  /* 0xfffffff005087892 */ /* 0x000fe2000f8ec0ff */
[----:B------:R-:W-:-:S02]  /*0e80*/  IADD3 R8, PT, PT, R20, 0xa, RZ ;  /* 0x0000000a14087810 */ /* 0x000fc40007ffe0ff */
[C---:B------:R-:W-:Y:S01]  /*0e90*/  IADD3 R10, PT, PT, R20.reuse, 0xb, RZ ;  /* 0x0000000b140a7810 */ /* 0x040fe20007ffe0ff */
[----:B------:R-:W-:Y:S01]  /*0ea0*/  UIADD3 UR9, UPT, UPT, -UR8, URZ, URZ ;  /* 0x000000ff08097290 */ /* 0x000fe2000fffe1ff */
[C---:B------:R-:W-:Y:S02]  /*0eb0*/  IADD3 R24, PT, PT, R20.reuse, 0xd, RZ ;  /* 0x0000000d14187810 */ /* 0x040fe40007ffe0ff */
[----:B------:R-:W-:Y:S01]  /*0ec0*/  IADD3 R28, PT, PT, R20, 0xf, RZ ;  /* 0x0000000f141c7810 */ /* 0x000fe20007ffe0ff */
[--C-:B0-----:R-:W-:Y:S01]  /*0ed0*/  IMAD R26, R26, UR10, R27.reuse ;  /* 0x0000000a1a1a7c24 */ /* 0x101fe2000f8e021b */
[----:B------:R-:W-:Y:S01]  /*0ee0*/  IADD3 R30, PT, PT, R20, 0x10, RZ ;  /* 0x00000010141e7810 */ /* 0x000fe20007ffe0ff */
[--C-:B------:R-:W-:Y:S01]  /*0ef0*/  IMAD R38, R38, UR10, R27.reuse ;  /* 0x0000000a26267c24 */ /* 0x100fe2000f8e021b */
[----:B------:R-:W-:Y:S01]  /*0f00*/  IADD3 R32, PT, PT, R20, 0x11, RZ ;  /* 0x0000001114207810 */ /* 0x000fe20007ffe0ff */
[--C-:B------:R-:W-:Y:S01]  /*0f10*/  IMAD R0, R0, UR10, R27.reuse ;  /* 0x0000000a00007c24 */ /* 0x100fe2000f8e021b */
[----:B------:R-:W-:Y:S01]  /*0f20*/  IADD3 R40, PT, PT, R20, 0x14, RZ ;  /* 0x0000001414287810 */ /* 0x000fe20007ffe0ff */
[--C-:B------:R-:W-:Y:S01]  /*0f30*/  IMAD R2, R2, UR10, R27.reuse ;  /* 0x0000000a02027c24 */ /* 0x100fe2000f8e021b */
[----:B------:R-:W-:Y:S01]  /*0f40*/  IADD3 R42, PT, PT, R20, 0x5, RZ ;  /* 0x00000005142a7810 */ /* 0x000fe20007ffe0ff */
[--C-:B------:R-:W-:Y:S01]  /*0f50*/  IMAD R4, R4, UR10, R27.reuse ;  /* 0x0000000a04047c24 */ /* 0x100fe2000f8e021b */
[----:B------:R-:W-:Y:S01]  /*0f60*/  MOV R36, 0xff800000 ;  /* 0xff80000000247802 */ /* 0x000fe20000000f00 */
[--C-:B------:R-:W-:Y:S01]  /*0f70*/  IMAD R6, R6, UR10, R27.reuse ;  /* 0x0000000a06067c24 */ /* 0x100fe2000f8e021b */
[----:B------:R-:W-:Y:S01]  /*0f80*/  MOV R3, UR8 ;  /* 0x0000000800037c02 */ /* 0x000fe20008000f00 */
[----:B------:R-:W-:-:S02]  /*0f90*/  IMAD R8, R8, UR10, R27 ;  /* 0x0000000a08087c24 */ /* 0x000fc4000f8e021b */
[--C-:B------:R-:W-:Y:S02]  /*0fa0*/  IMAD R10, R10, UR10, R27.reuse ;  /* 0x0000000a0a0a7c24 */ /* 0x100fe4000f8e021b */
[--C-:B------:R-:W-:Y:S02]  /*0fb0*/  IMAD R22, R22, UR10, R27.reuse ;  /* 0x0000000a16167c24 */ /* 0x100fe4000f8e021b */
[--C-:B------:R-:W-:Y:S02]  /*0fc0*/  IMAD R24, R24, UR10, R27.reuse ;  /* 0x0000000a18187c24 */ /* 0x100fe4000f8e021b */
[--C-:B------:R-:W-:Y:S02]  /*0fd0*/  IMAD R28, R28, UR10, R27.reuse ;  /* 0x0000000a1c1c7c24 */ /* 0x100fe4000f8e021b */
[--C-:B------:R-:W-:Y:S02]  /*0fe0*/  IMAD R30, R30, UR10, R27.reuse ;  /* 0x0000000a1e1e7c24 */ /* 0x100fe4000f8e021b */
[----:B------:R-:W-:-:S02]  /*0ff0*/  IMAD R32, R32, UR10, R27 ;  /* 0x0000000a20207c24 */ /* 0x000fc4000f8e021b */
[--C-:B------:R-:W-:Y:S02]  /*1000*/  IMAD R34, R34, UR10, R27.reuse ;  /* 0x0000000a22227c24 */ /* 0x100fe4000f8e021b */
[--C-:B------:R-:W-:Y:S02]  /*1010*/  IMAD R40, R40, UR10, R27.reuse ;  /* 0x0000000a28287c24 */ /* 0x100fe4000f8e021b */
[----:B------:R-:W-:Y:S02]  /*1020*/  IMAD R42, R42, UR10, R27 ;  /* 0x0000000a2a2a7c24 */ /* 0x000fe4000f8e021b */
[--C-:B-1----:R-:W-:Y:S02]  /*1030*/  IMAD R5, R26, UR11, R21.reuse ;  /* 0x0000000b1a057c24 */ /* 0x102fe4000f8e0215 */
[--C-:B------:R-:W-:Y:S02]  /*1040*/  IMAD R25, R38, UR11, R21.reuse ;  /* 0x0000000b26197c24 */ /* 0x100fe4000f8e0215 */
        /* <DEDUP_REMOVED lines=13> */
[----:B------:R-:W-:-:S07]  /*1120*/  IMAD R38, R42, UR11, R21 ;  /* 0x0000000b2a267c24 */ /* 0x000fce000f8e0215 */
.L_x_19:
[----:B------:R-:W0:Y:S02]  /*1130*/  LDC.64 R28, c[0x0][0x380] ;  /* 0x0000e000ff1c7b82 */ /* 0x000e240000000a00 */
[----:B0-----:R-:W-:-:S05]  /*1140*/  IMAD.WIDE.U32 R40, R38, 0x4, R28 ;  /* 0x0000000426287825 */ /* 0x001fca00078e001c */
[----:B------:R-:W2:Y:S01]  /*1150*/  LDG.E R39, desc[UR6][R40.64] ;  /* 0x0000000628277981 */ /* 0x000ea2000c1e1900 */
[----:B------:R-:W-:-:S06]  /*1160*/  IMAD.WIDE.U32 R44, R0, 0x4, R28 ;  /* 0x00000004002c7825 */ /* 0x000fcc00078e001c */
[----:B------:R-:W3:Y:S01]  /*1170*/  LDG.E R45, desc[UR6][R44.64] ;  /* 0x000000062c2d7981 */ /* 0x000ee2000c1e1900 */
[----:B------:R-:W-:-:S05]  /*1180*/  IMAD.WIDE.U32 R30, R2, 0x4, R28 ;  /* 0x00000004021e7825 */ /* 0x000fca00078e001c */
[----:B------:R0:W4:Y:S01]  /*1190*/  LDG.E R37, desc[UR6][R30.64] ;  /* 0x000000061e257981 */ /* 0x000122000c1e1900 */
[----:B------:R-:W-:-:S05]  /*11a0*/  IMAD.WIDE.U32 R42, R4, 0x4, R28 ;  /* 0x00000004042a7825 */ /* 0x000fca00078e001c */
[----:B------:R-:W5:Y:S01]  /*11b0*/  LDG.E R33, desc[UR6][R42.64] ;  /* 0x000000062a217981 */ /* 0x000f62000c1e1900 */
[----:B------:R-:W-:-:S05]  /*11c0*/  IMAD.WIDE.U32 R34, R6, 0x4, R28 ;  /* 0x0000000406227825 */ /* 0x000fca00078e001c */
[----:B------:R2:W5:Y:S01]  /*11d0*/  LDG.E R32, desc[UR6][R34.64] ;  /* 0x0000000622207981 */ /* 0x000562000c1e1900 */
[----:B0-----:R-:W-:-:S04]  /*11e0*/  IMAD.WIDE.U32 R30, R8, 0x4, R28 ;  /* 0x00000004081e7825 */ /* 0x001fc800078e001c */
[----:B------:R-:W-:-:S06]  /*11f0*/  IMAD.WIDE.U32 R40, R10, 0x4, R28 ;  /* 0x000000040a287825 */ /* 0x000fcc00078e001c */
[----:B------:R-:W5:Y:S01]  /*1200*/  LDG.E R40, desc[UR6][R40.64] ;  /* 0x0000000628287981 */ /* 0x000f62000c1e1900 */
[----:B--2---:R0:W1:Y:S03]  /*1210*/  F2I.TRUNC.NTZ R35, R39 ;  /* 0x0000002700237305 */ /* 0x004066000020f100 */
[----:B0-----:R0:W2:Y:S05]  /*1220*/  LDG.E R39, desc[UR6][R30.64] ;  /* 0x000000061e277981 */ /* 0x0010aa000c1e1900 */
[----:B---3--:R3:W0:Y:S01]  /*1230*/  F2I.TRUNC.NTZ R34, R45 ;  /* 0x0000002d00227305 */ /* 0x008622000020f100 */
[----:B-1----:R-:W-:Y:S01]  /*1240*/  I2FP.F32.S32 R35, R35 ;  /* 0x0000002300237245 */ /* 0x002fe20000201400 */
[----:B---3--:R-:W-:-:S06]  /*1250*/  IMAD.WIDE.U32 R44, R22, 0x4, R28 ;  /* 0x00000004162c7825 */ /* 0x008fcc00078e001c */
[----:B----4-:R-:W1:Y:S01]  /*1260*/  F2I.TRUNC.NTZ R37, R37 ;  /* 0x0000002500257305 */ /* 0x010e62000020f100 */
[----:B------:R-:W-:Y:S01]  /*1270*/  FSETP.GEU.AND P0, PT, R36, R35, PT ;  /* 0x000000232400720b */ /* 0x000fe20003f0e000 */
[----:B------:R3:W4:Y:S03]  /*1280*/  LDG.E R44, desc[UR6][R44.64] ;  /* 0x000000062c2c7981 */ /* 0x000726000c1e1900 */
[----:B------:R-:W-:Y:S01]  /*1290*/  FSEL R35, R35, R36, !P0 ;  /* 0x0000002423237208 */ /* 0x000fe20004000000 */
[----:B0-----:R-:W-:Y:S01]  /*12a0*/  IMAD.WIDE.U32 R30, R24, 0x4, R28 ;  /* 0x00000004181e7825 */ /* 0x001fe200078e001c */
[----:B------:R-:W-:-:S04]  /*12b0*/  I2FP.F32.S32 R34, R34 ;  /* 0x0000002200227245 */ /* 0x000fc80000201400 */
[----:B------:R-:W-:Y:S01]  /*12c0*/  FSETP.GEU.AND P0, PT, R35, R34, PT ;  /* 0x000000222300720b */ /* 0x000fe20003f0e000 */
[----:B------:R0:W4:Y:S01]  /*12d0*/  LDG.E R43, desc[UR6][R30.64] ;  /* 0x000000061e2b7981 */ /* 0x000122000c1e1900 */
[----:B-----5:R-:W5:Y:S01]  /*12e0*/  F2I.TRUNC.NTZ R33, R33 ;  /* 0x0000002100217305 */ /* 0x020f62000020f100 */
[----:B-1----:R-:W-:Y:S02]  /*12f0*/  I2FP.F32.S32 R41, R37 ;  /* 0x0000002500297245 */ /* 0x002fe40000201400 */
[----:B------:R-:W-:Y:S01]  /*1300*/  FSEL R36, R34, R35, !P0 ;  /* 0x0000002322247208 */ /* 0x000fe20004000000 */
[----:B------:R-:W-:-:S03]  /*1310*/  IMAD.WIDE.U32 R34, R5, 0x4, R28 ;  /* 0x0000000405227825 */ /* 0x000fc600078e001c */
[----:B------:R-:W-:Y:S02]  /*1320*/  FSETP.GEU.AND P0, PT, R36, R41, PT ;  /* 0x000000292400720b */ /* 0x000fe40003f0e000 */
[----:B------:R1:W4:Y:S02]  /*1330*/  LDG.E R42, desc[UR6][R34.64] ;  /* 0x00000006222a7981 */ /* 0x000324000c1e1900 */
[----:B---3--:R-:W-:Y:S01]  /*1340*/  FSEL R45, R41, R36, !P0 ;  /* 0x00000024292d7208 */ /* 0x008fe20004000000 */
[----:B------:R-:W-:Y:S01]  /*1350*/  IMAD.WIDE.U32 R36, R7, 0x4, R28 ;  /* 0x0000000407247825 */ /* 0x000fe200078e001c */
[----:B-----5:R-:W-:-:S04]  /*1360*/  I2FP.F32.S32 R33, R33 ;  /* 0x0000002100217245 */ /* 0x020fc80000201400 */
[----:B------:R3:W5:Y:S01]  /*1370*/  LDG.E R41, desc[UR6][R36.64] ;  /* 0x0000000624297981 */ /* 0x000762000c1e1900 */
[----:B0-----:R-:W-:Y:S01]  /*1380*/  IMAD.WIDE.U32 R30, R9, 0x4, R28 ;  /* 0x00000004091e7825 */ /* 0x001fe200078e001c */
[----:B-1----:R0:W3:Y:S01]  /*1390*/  F2I.TRUNC.NTZ R34, R32 ;  /* 0x0000002000227305 */ /* 0x0020e2000020f100 */
[----:B------:R-:W-:-:S04]  /*13a0*/  FSETP.GEU.AND P0, PT, R45, R33, PT ;  /* 0x000000212d00720b */ /* 0x000fc80003f0e000 */
[----:B------:R1:W5:Y:S01]  /*13b0*/  LDG.E R30, desc[UR6][R30.64] ;  /* 0x000000061e1e7981 */ /* 0x000362000c1e1900 */
[----:B------:R-:W-:Y:S01]  /*13c0*/  FSEL R45, R33, R45, !P0 ;  /* 0x0000002d212d7208 */ /* 0x000fe20004000000 */
[----:B0-----:R-:W-:-:S06]  /*13d0*/  IMAD.WIDE.U32 R32, R11, 0x4, R28 ;  /* 0x000000040b207825 */ /* 0x001fcc00078e001c */
[----:B------:R0:W5:Y:S01]  /*13e0*/  LDG.E R33, desc[UR6][R32.64] ;  /* 0x0000000620217981 */ /* 0x000162000c1e1900 */
[----:B---3--:R-:W-:Y:S01]  /*13f0*/  I2FP.F32.S32 R36, R34 ;  /* 0x0000002200247245 */ /* 0x008fe20000201400 */
[----:B------:R-:W-:-:S03]  /*1400*/  IMAD.WIDE.U32 R34, R23, 0x4, R28 ;  /* 0x0000000417227825 */ /* 0x000fc600078e001c */
[----:B------:R-:W-:-:S03]  /*1410*/  FSETP.GEU.AND P0, PT, R45, R36, PT ;  /* 0x000000242d00720b */ /* 0x000fc60003f0e000 */
[----:B------:R-:W3:Y:S01]  /*1420*/  LDG.E R34, desc[UR6][R34.64] ;  /* 0x0000000622227981 */ /* 0x000ee2000c1e1900 */
[----:B------:R-:W-:Y:S01]  /*1430*/  FSEL R45, R36, R45, !P0 ;  /* 0x0000002d242d7208 */ /* 0x000fe20004000000 */
[----:B------:R-:W-:-:S04]  /*1440*/  IMAD.WIDE.U32 R36, R25, 0x4, R28 ;  /* 0x0000000419247825 */ /* 0x000fc800078e001c */
[----:B------:R-:W-:Y:S02]  /*1450*/  IMAD.WIDE.U32 R28, R26, 0x4, R28 ;  /* 0x000000041a1c7825 */ /* 0x000fe400078e001c */
[----:B------:R-:W3:Y:S04]  /*1460*/  LDG.E R36, desc[UR6][R36.64] ;  /* 0x0000000624247981 */ /* 0x000ee8000c1e1900 */
[----:B------:R3:W3:Y:S01]  /*1470*/  LDG.E R28, desc[UR6][R28.64] ;  /* 0x000000061c1c7981 */ /* 0x0006e2000c1e1900 */
[----:B------:R-:W1:Y:S02]  /*1480*/  F2I.TRUNC.NTZ R40, R40 ;  /* 0x0000002800287305 */ /* 0x000e64000020f100 */
[----:B-1----:R-:W-:Y:S01]  /*1490*/  I2FP.F32.S32 R31, R40 ;  /* 0x00000028001f7245 */ /* 0x002fe20000201400 */
[----:B------:R-:W-:-:S04]  /*14a0*/  UIADD3 UR9, UPT, UPT, UR9, 0x10, URZ ;  /* 0x0000001009097890 */ /* 0x000fc8000fffe0ff */
[----:B------:R-:W-:Y:S01]  /*14b0*/  UISETP.NE.AND UP2, UPT, UR9, URZ, UPT ;  /* 0x000000ff0900728c */ /* 0x000fe2000bf45270 */
[C---:B------:R-:W-:Y:S01]  /*14c0*/  IMAD R38, R19.reuse, 0x10, R38 ;  /* 0x0000001013267824 */ /* 0x040fe200078e0226 */
[C---:B------:R-:W-:Y:S01]  /*14d0*/  LEA R0, R19.reuse, R0, 0x4 ;  /* 0x0000000013007211 */ /* 0x040fe200078e20ff */
[C---:B------:R-:W-:Y:S01]  /*14e0*/  IMAD R10, R19.reuse, 0x10, R10 ;  /* 0x00000010130a7824 */ /* 0x040fe200078e020a */
[C---:B------:R-:W-:Y:S01]  /*14f0*/  LEA R2, R19.reuse, R2, 0x4 ;  /* 0x0000000213027211 */ /* 0x040fe200078e20ff */
[C---:B------:R-:W-:Y:S01]  /*1500*/  IMAD R11, R19.reuse, 0x10, R11 ;  /* 0x00000010130b7824 */ /* 0x040fe200078e020b */
[C---:B------:R-:W-:Y:S02]  /*1510*/  LEA R4, R19.reuse, R4, 0x4 ;  /* 0x0000000413047211 */ /* 0x040fe400078e20ff */
[C---:B------:R-:W-:Y:S02]  /*1520*/  LEA R6, R19.reuse, R6, 0x4 ;  /* 0x0000000613067211 */ /* 0x040fe400078e20ff */
[----:B------:R-:W-:-:S02]  /*1530*/  LEA R8, R19, R8, 0x4 ;  /* 0x0000000813087211 */ /* 0x000fc400078e20ff */
[C---:B------:R-:W-:Y:S02]  /*1540*/  LEA R22, R19.reuse, R22, 0x4 ;  /* 0x0000001613167211 */ /* 0x040fe400078e20ff */
[C---:B------:R-:W-:Y:S02]  /*1550*/  LEA R24, R19.reuse, R24, 0x4 ;  /* 0x0000001813187211 */ /* 0x040fe400078e20ff */
[C---:B------:R-:W-:Y:S02]  /*1560*/  LEA R5, R19.reuse, R5, 0x4 ;  /* 0x0000000513057211 */ /* 0x040fe400078e20ff */
[C---:B------:R-:W-:Y:S02]  /*1570*/  LEA R7, R19.reuse, R7, 0x4 ;  /* 0x0000000713077211 */ /* 0x040fe400078e20ff */
[C---:B------:R-:W-:Y:S02]  /*1580*/  LEA R9, R19.reuse, R9, 0x4 ;  /* 0x0000000913097211 */ /* 0x040fe400078e20ff */
[----:B------:R-:W-:-:S02]  /*1590*/  LEA R23, R19, R23, 0x4 ;  /* 0x0000001713177211 */ /* 0x000fc400078e20ff */
[C---:B------:R-:W-:Y:S02]  /*15a0*/  LEA R25, R19.reuse, R25, 0x4 ;  /* 0x0000001913197211 */ /* 0x040fe400078e20ff */
[----:B------:R-:W-:Y:S01]  /*15b0*/  LEA R26, R19, R26, 0x4 ;  /* 0x0000001a131a7211 */ /* 0x000fe200078e20ff */
[----:B--2---:R-:W0:Y:S02]  /*15c0*/  F2I.TRUNC.NTZ R39, R39 ;  /* 0x0000002700277305 */ /* 0x004e24000020f100 */
[----:B0-----:R-:W-:-:S06]  /*15d0*/  I2FP.F32.S32 R32, R39 ;  /* 0x0000002700207245 */ /* 0x001fcc0000201400 */
[----:B----4-:R-:W0:Y:S01]  /*15e0*/  F2I.TRUNC.NTZ R44, R44 ;  /* 0x0000002c002c7305 */ /* 0x010e22000020f100 */
[----:B------:R-:W-:-:S04]  /*15f0*/  FSETP.GEU.AND P0, PT, R45, R32, PT ;  /* 0x000000202d00720b */ /* 0x000fc80003f0e000 */
[----:B------:R-:W-:-:S03]  /*1600*/  FSEL R32, R32, R45, !P0 ;  /* 0x0000002d20207208 */ /* 0x000fc60004000000 */
[----:B------:R-:W1:Y:S01]  /*1610*/  F2I.TRUNC.NTZ R43, R43 ;  /* 0x0000002b002b7305 */ /* 0x000e62000020f100 */
[----:B------:R-:W-:-:S04]  /*1620*/  FSETP.GEU.AND P0, PT, R32, R31, PT ;  /* 0x0000001f2000720b */ /* 0x000fc80003f0e000 */
[----:B------:R-:W-:Y:S02]  /*1630*/  FSEL R31, R31, R32, !P0 ;  /* 0x000000201f1f7208 */ /* 0x000fe40004000000 */
[----:B0-----:R-:W-:Y:S01]  /*1640*/  I2FP.F32.S32 R32, R44 ;  /* 0x0000002c00207245 */ /* 0x001fe20000201400 */
[----:B------:R-:W0:Y:S03]  /*1650*/  F2I.TRUNC.NTZ R42, R42 ;  /* 0x0000002a002a7305 */ /* 0x000e26000020f100 */
[----:B------:R-:W-:-:S04]  /*1660*/  FSETP.GEU.AND P0, PT, R31, R32, PT ;  /* 0x000000201f00720b */ /* 0x000fc80003f0e000 */
[----:B------:R-:W-:Y:S02]  /*1670*/  FSEL R31, R32, R31, !P0 ;  /* 0x0000001f201f7208 */ /* 0x000fe40004000000 */
[----:B-1----:R-:W-:Y:S01]  /*1680*/  I2FP.F32.S32 R32, R43 ;  /* 0x0000002b00207245 */ /* 0x002fe20000201400 */
[----:B-----5:R-:W1:Y:S03]  /*1690*/  F2I.TRUNC.NTZ R41, R41 ;  /* 0x0000002900297305 */ /* 0x020e66000020f100 */
[----:B------:R-:W-:-:S04]  /*16a0*/  FSETP.GEU.AND P0, PT, R31, R32, PT ;  /* 0x000000201f00720b */ /* 0x000fc80003f0e000 */
[----:B------:R-:W-:Y:S02]  /*16b0*/  FSEL R31, R32, R31, !P0 ;  /* 0x0000001f201f7208 */ /* 0x000fe40004000000 */
[----:B0-----:R-:W-:Y:S01]  /*16c0*/  I2FP.F32.S32 R32, R42 ;  /* 0x0000002a00207245 */ /* 0x001fe20000201400 */
[----:B------:R-:W0:Y:S03]  /*16d0*/  F2I.TRUNC.NTZ R30, R30 ;  /* 0x0000001e001e7305 */ /* 0x000e26000020f100 */
[----:B------:R-:W-:-:S04]  /*16e0*/  FSETP.GEU.AND P0, PT, R31, R32, PT ;  /* 0x000000201f00720b */ /* 0x000fc80003f0e000 */
[----:B------:R-:W-:Y:S02]  /*16f0*/  FSEL R31, R32, R31, !P0 ;  /* 0x0000001f201f7208 */ /* 0x000fe40004000000 */
[----:B-1----:R-:W-:Y:S01]  /*1700*/  I2FP.F32.S32 R32, R41 ;  /* 0x0000002900207245 */ /* 0x002fe20000201400 */
[----:B------:R-:W1:Y:S03]  /*1710*/  F2I.TRUNC.NTZ R33, R33 ;  /* 0x0000002100217305 */ /* 0x000e66000020f100 */
[----:B------:R-:W-:-:S04]  /*1720*/  FSETP.GEU.AND P0, PT, R31, R32, PT ;  /* 0x000000201f00720b */ /* 0x000fc80003f0e000 */
[----:B------:R-:W-:Y:S01]  /*1730*/  FSEL R31, R32, R31, !P0 ;  /* 0x0000001f201f7208 */ /* 0x000fe20004000000 */
[----:B---3--:R-:W2:Y:S01]  /*1740*/  F2I.TRUNC.NTZ R34, R34 ;  /* 0x0000002200227305 */ /* 0x008ea2000020f100 */
[----:B0-----:R-:W-:-:S04]  /*1750*/  I2FP.F32.S32 R32, R30 ;  /* 0x0000001e00207245 */ /* 0x001fc80000201400 */
[----:B------:R-:W-:Y:S02]  /*1760*/  FSETP.GEU.AND P0, PT, R31, R32, PT ;  /* 0x000000201f00720b */ /* 0x000fe40003f0e000 */
[----:B-1----:R-:W-:Y:S01]  /*1770*/  I2FP.F32.S32 R30, R33 ;  /* 0x00000021001e7245 */ /* 0x002fe20000201400 */
[----:B------:R-:W0:Y:S01]  /*1780*/  F2I.TRUNC.NTZ R36, R36 ;  /* 0x0000002400247305 */ /* 0x000e22000020f100 */
[----:B------:R-:W-:-:S04]  /*1790*/  FSEL R31, R32, R31, !P0 ;  /* 0x0000001f201f7208 */ /* 0x000fc80004000000 */
[----:B------:R-:W-:Y:S02]  /*17a0*/  FSETP.GEU.AND P0, PT, R31, R30, PT ;  /* 0x0000001e1f00720b */ /* 0x000fe40003f0e000 */
[----:B--2---:R-:W-:Y:S01]  /*17b0*/  I2FP.F32.S32 R29, R34 ;  /* 0x00000022001d7245 */ /* 0x004fe20000201400 */
[----:B------:R-:W1:Y:S01]  /*17c0*/  F2I.TRUNC.NTZ R28, R28 ;  /* 0x0000001c001c7305 */ /* 0x000e62000020f100 */
[----:B------:R-:W-:-:S04]  /*17d0*/  FSEL R30, R30, R31, !P0 ;  /* 0x0000001f1e1e7208 */ /* 0x000fc80004000000 */
[----:B------:R-:W-:Y:S02]  /*17e0*/  FSETP.GEU.AND P0, PT, R30, R29, PT ;  /* 0x0000001d1e00720b */ /* 0x000fe40003f0e000 */
[----:B0-----:R-:W-:Y:S02]  /*17f0*/  I2FP.F32.S32 R32, R36 ;  /* 0x0000002400207245 */ /* 0x001fe40000201400 */
[----:B------:R-:W-:-:S04]  /*1800*/  FSEL R29, R29, R30, !P0 ;  /* 0x0000001e1d1d7208 */ /* 0x000fc80004000000 */
[----:B------:R-:W-:Y:S02]  /*1810*/  FSETP.GEU.AND P0, PT, R29, R32, PT ;  /* 0x000000201d00720b */ /* 0x000fe40003f0e000 */
[----:B-1----:R-:W-:Y:S02]  /*1820*/  I2FP.F32.S32 R30, R28 ;  /* 0x0000001c001e7245 */ /* 0x002fe40000201400 */
[----:B------:R-:W-:-:S04]  /*1830*/  FSEL R29, R32, R29, !P0 ;  /* 0x0000001d201d7208 */ /* 0x000fc80004000000 */
[----:B------:R-:W-:-:S04]  /*1840*/  FSETP.GEU.AND P0, PT, R29, R30, PT ;  /* 0x0000001e1d00720b */ /* 0x000fc80003f0e000 */
[----:B------:R-:W-:Y:S01]  /*1850*/  FSEL R36, R30, R29, !P0 ;  /* 0x0000001d1e247208 */ /* 0x000fe20004000000 */
[----:B------:R-:W-:Y:S08]  /*1860*/  BRA.U UP2, `(.L_x_19) ;  /* 0xfffffff902307547 */ /* 0x000ff0000b83ffff */
.L_x_18:
[----:B------:R-:W-:Y:S05]  /*1870*/  BRA.U !UP1, `(.L_x_17) ;  /* 0x0000000509d87547 */ /* 0x000fea000b800000 */
[----:B------:R-:W-:Y:S01]  /*1880*/  UISETP.GE.U32.AND UP1, UPT, UR4, 0x8, UPT ;  /* 0x000000080400788c */ /* 0x000fe2000bf26070 */
[----:B------:R-:W-:Y:S01]  /*1890*/  IADD3 R0, PT, PT, R20, 0x5, RZ ;  /* 0x0000000514007810 */ /* 0x000fe20007ffe0ff */
[----:B------:R-:W-:-:S04]  /*18a0*/  ULOP3.LUT UR8, UR5, 0x7, URZ, 0xc0, !UPT ;  /* 0x0000000705087892 */ /* 0x000fc8000f8ec0ff */
[----:B------:R-:W-:-:S03]  /*18b0*/  UISETP.NE.AND UP2, UPT, UR8, URZ, UPT ;  /* 0x000000ff0800728c */ /* 0x000fc6000bf45270 */
[----:B------:R-:W-:Y:S08]  /*18c0*/  BRA.U !UP1, `(.L_x_20) ;  /* 0x0000000109ec7547 */ /* 0x000ff0000b800000 */
[----:B------:R-:W0:Y:S01]  /*18d0*/  LDC.64 R4, c[0x0][0x380] ;  /* 0x0000e000ff047b82 */ /* 0x000e220000000a00 */
[----:B------:R-:W-:-:S05]  /*18e0*/  IADD3 R2, PT, PT, R3, R0, RZ ;  /* 0x0000000003027210 */ /* 0x000fca0007ffe0ff */
[----:B------:R-:W-:-:S04]  /*18f0*/  IMAD R2, R19, R2, R18 ;  /* 0x0000000213027224 */ /* 0x000fc800078e0212 */
[----:B------:R-:W-:Y:S02]  /*1900*/  IMAD.IADD R10, R19, 0x1, R2 ;  /* 0x00000001130a7824 */ /* 0x000fe400078e0202 */
[----:B0-----:R-:W-:-:S05]  /*1910*/  IMAD.WIDE.U32 R6, R2, 0x4, R4 ;  /* 0x0000000402067825 */ /* 0x001fca00078e0004 */
[----:B------:R0:W2:Y:S01]  /*1920*/  LDG.E R2, desc[UR6][R6.64] ;  /* 0x0000000606027981 */ /* 0x0000a2000c1e1900 */
[----:B------:R-:W-:Y:S01]  /*1930*/  IMAD.WIDE.U32 R8, R10, 0x4, R4 ;  /* 0x000000040a087825 */ /* 0x000fe200078e0004 */
[----:B------:R-:W-:-:S04]  /*1940*/  IADD3 R22, PT, PT, R19, R10, RZ ;  /* 0x0000000a13167210 */ /* 0x000fc80007ffe0ff */
[----:B------:R1:W3:Y:S01]  /*1950*/  LDG.E R26, desc[UR6][R8.64] ;  /* 0x00000006081a7981 */ /* 0x0002e2000c1e1900 */
[----:B------:R-:W-:Y:S01]  /*1960*/  IMAD.WIDE.U32 R10, R22, 0x4, R4 ;  /* 0x00000004160a7825 */ /* 0x000fe200078e0004 */
[----:B------:R-:W-:-:S05]  /*1970*/  IADD3 R24, PT, PT, R19, R22, RZ ;  /* 0x0000001613187210 */ /* 0x000fca0007ffe0ff */
[----:B------:R4:W5:Y:S01]  /*1980*/  LDG.E R10, desc[UR6][R10.64] ;  /* 0x000000060a0a7981 */ /* 0x000962000c1e1900 */
[----:B------:R-:W-:Y:S01]  /*1990*/  IMAD.WIDE.U32 R22, R24, 0x4, R4 ;  /* 0x0000000418167825 */ /* 0x000fe200078e0004 */
[----:B------:R-:W-:-:S05]  /*19a0*/  IADD3 R28, PT, PT, R19, R24, RZ ;  /* 0x00000018131c7210 */ /* 0x000fca0007ffe0ff */
[----:B------:R-:W5:Y:S01]  /*19b0*/  LDG.E R22, desc[UR6][R22.64] ;  /* 0x0000000616167981 */ /* 0x000f62000c1e1900 */
[----:B------:R-:W-:Y:S01]  /*19c0*/  IMAD.WIDE.U32 R24, R28, 0x4, R4 ;  /* 0x000000041c187825 */ /* 0x000fe200078e0004 */
[----:B------:R-:W-:-:S05]  /*19d0*/  IADD3 R28, PT, PT, R19, R28, RZ ;  /* 0x0000001c131c7210 */ /* 0x000fca0007ffe0ff */
[----:B------:R-:W5:Y:S01]  /*19e0*/  LDG.E R24, desc[UR6][R24.64] ;  /* 0x0000000618187981 */ /* 0x000f62000c1e1900 */
[----:B0-----:R-:W-:Y:S01]  /*19f0*/  IMAD.WIDE.U32 R6, R28, 0x4, R4 ;  /* 0x000000041c067825 */ /* 0x001fe200078e0004 */
[----:B------:R-:W-:-:S05]  /*1a00*/  IADD3 R28, PT, PT, R19, R28, RZ ;  /* 0x0000001c131c7210 */ /* 0x000fca0007ffe0ff */
[----:B------:R0:W5:Y:S01]  /*1a10*/  LDG.E R7, desc[UR6][R6.64] ;  /* 0x0000000606077981 */ /* 0x000162000c1e1900 */
[----:B-1----:R-:W-:-:S04]  /*1a20*/  IMAD.WIDE.U32 R8, R28, 0x4, R4 ;  /* 0x000000041c087825 */ /* 0x002fc800078e0004 */
[----:B----4-:R-:W-:Y:S02]  /*1a30*/  IMAD.IADD R11, R19, 0x1, R28 ;  /* 0x00000001130b7824 */ /* 0x010fe400078e021c */
[----:B------:R-:W4:Y:S02]  /*1a40*/  LDG.E R8, desc[UR6][R8.64] ;  /* 0x0000000608087981 */ /* 0x000f24000c1e1900 */
[----:B------:R-:W-:-:S06]  /*1a50*/  IMAD.WIDE.U32 R4, R11, 0x4, R4 ;  /* 0x000000040b047825 */ /* 0x000fcc00078e0004 */
[----:B------:R1:W4:Y:S01]  /*1a60*/  LDG.E R4, desc[UR6][R4.64] ;  /* 0x0000000604047981 */ /* 0x000322000c1e1900 */
[----:B------:R-:W-:Y:S01]  /*1a70*/  IADD3 R3, PT, PT, R3, 0x8, RZ ;  /* 0x0000000803037810 */ /* 0x000fe20007ffe0ff */
[----:B--2---:R-:W2:Y:S08]  /*1a80*/  F2I.TRUNC.NTZ R2, R2 ;  /* 0x0000000200027305 */ /* 0x004eb0000020f100 */
[----:B---3--:R-:W0:Y:S01]  /*1a90*/  F2I.TRUNC.NTZ R26, R26 ;  /* 0x0000001a001a7305 */ /* 0x008e22000020f100 */
[----:B--2---:R-:W-:-:S07]  /*1aa0*/  I2FP.F32.S32 R11, R2 ;  /* 0x00000002000b7245 */ /* 0x004fce0000201400 */
[----:B-----5:R-:W1:Y:S01]  /*1ab0*/  F2I.TRUNC.NTZ R10, R10 ;  /* 0x0000000a000a7305 */ /* 0x020e62000020f100 */
[----:B------:R-:W-:-:S04]  /*1ac0*/  FSETP.GEU.AND P0, PT, R36, R11, PT ;  /* 0x0000000b2400720b */ /* 0x000fc80003f0e000 */
[----:B------:R-:W-:-:S03]  /*1ad0*/  FSEL R11, R11, R36, !P0 ;  /* 0x000000240b0b7208 */ /* 0x000fc60004000000 */
[----:B------:R-:W2:Y:S01]  /*1ae0*/  F2I.TRUNC.NTZ R22, R22 ;  /* 0x0000001600167305 */ /* 0x000ea2000020f100 */
        /* <DEDUP_REMOVED lines=9> */
[----:B------:R-:W-:-:S03]  /*1b80*/  FSETP.GEU.AND P0, PT, R5, R2, PT ;  /* 0x000000020500720b */ /* 0x000fc60003f0e000 */
[----:B----4-:R-:W2:Y:S01]  /*1b90*/  F2I.TRUNC.NTZ R8, R8 ;  /* 0x0000000800087305 */ /* 0x010ea2000020f100 */
[----:B------:R-:W-:Y:S02]  /*1ba0*/  FSEL R2, R2, R5, !P0 ;  /* 0x0000000502027208 */ /* 0x000fe40004000000 */
[----:B0-----:R-:W-:-:S04]  /*1bb0*/  I2FP.F32.S32 R5, R24 ;  /* 0x0000001800057245 */ /* 0x001fc80000201400 */
[----:B------:R-:W-:Y:S01]  /*1bc0*/  FSETP.GEU.AND P0, PT, R2, R5, PT ;  /* 0x000000050200720b */ /* 0x000fe20003f0e000 */
[----:B------:R-:W0:Y:S03]  /*1bd0*/  F2I.TRUNC.NTZ R4, R4 ;  /* 0x0000000400047305 */ /* 0x000e26000020f100 */
[----:B------:R-:W-:Y:S02]  /*1be0*/  FSEL R2, R5, R2, !P0 ;  /* 0x0000000205027208 */ /* 0x000fe40004000000 */
[----:B-1----:R-:W-:Y:S02]  /*1bf0*/  I2FP.F32.S32 R5, R7 ;  /* 0x0000000700057245 */ /* 0x002fe40000201400 */
[----:B--2---:R-:W-:Y:S02]  /*1c00*/  I2FP.F32.S32 R9, R8 ;  /* 0x0000000800097245 */ /* 0x004fe40000201400 */
[----:B------:R-:W-:-:S04]  /*1c10*/  FSETP.GEU.AND P0, PT, R2, R5, PT ;  /* 0x000000050200720b */ /* 0x000fc80003f0e000 */
[----:B------:R-:W-:Y:S02]  /*1c20*/  FSEL R2, R5, R2, !P0 ;  /* 0x0000000205027208 */ /* 0x000fe40004000000 */
[----:B0-----:R-:W-:Y:S02]  /*1c30*/  I2FP.F32.S32 R5, R4 ;  /* 0x0000000400057245 */ /* 0x001fe40000201400 */
[----:B------:R-:W-:-:S04]  /*1c40*/  FSETP.GEU.AND P0, PT, R2, R9, PT ;  /* 0x000000090200720b */ /* 0x000fc80003f0e000 */
[----:B------:R-:W-:-:S04]  /*1c50*/  FSEL R2, R9, R2, !P0 ;  /* 0x0000000209027208 */ /* 0x000fc80004000000 */
[----:B------:R-:W-:-:S04]  /*1c60*/  FSETP.GEU.AND P0, PT, R2, R5, PT ;  /* 0x000000050200720b */ /* 0x000fc80003f0e000 */
[----:B------:R-:W-:-:S09]  /*1c70*/  FSEL R36, R5, R2, !P0 ;  /* 0x0000000205247208 */ /* 0x000fd20004000000 */
.L_x_20:
[----:B------:R-:W-:Y:S05]  /*1c80*/  BRA.U !UP2, `(.L_x_17) ;  /* 0x000000010ad47547 */ /* 0x000fea000b800000 */
[----:B------:R-:W-:Y:S02]  /*1c90*/  UISETP.GE.U32.AND UP1, UPT, UR8, 0x4, UPT ;  /* 0x000000040800788c */ /* 0x000fe4000bf26070 */
[----:B------:R-:W-:-:S04]  /*1ca0*/  ULOP3.LUT UR4, UR5, 0x3, URZ, 0xc0, !UPT ;  /* 0x0000000305047892 */ /* 0x000fc8000f8ec0ff */
[----:B------:R-:W-:-:S03]  /*1cb0*/  UISETP.NE.AND UP2, UPT, UR4, URZ, UPT ;  /* 0x000000ff0400728c */ /* 0x000fc6000bf45270 */
[----:B------:R-:W-:Y:S08]  /*1cc0*/  BRA.U !UP1, `(.L_x_21) ;  /* 0x00000001097c7547 */ /* 0x000ff0000b800000 */
[----:B------:R-:W0:Y:S01]  /*1cd0*/  LDC.64 R4, c[0x0][0x380] ;  /* 0x0000e000ff047b82 */ /* 0x000e220000000a00 */
[----:B------:R-:W-:-:S05]  /*1ce0*/  IADD3 R0, PT, PT, R3, R0, RZ ;  /* 0x0000000003007210 */ /* 0x000fca0007ffe0ff */
[----:B------:R-:W-:-:S04]  /*1cf0*/  IMAD R0, R19, R0, R18 ;  /* 0x0000000013007224 */ /* 0x000fc800078e0212 */
[----:B0-----:R-:W-:Y:S01]  /*1d00*/  IMAD.WIDE.U32 R6, R0, 0x4, R4 ;  /* 0x0000000400067825 */ /* 0x001fe200078e0004 */
[----:B------:R-:W-:-:S05]  /*1d10*/  IADD3 R0, PT, PT, R19, R0, RZ ;  /* 0x0000000013007210 */ /* 0x000fca0007ffe0ff */
[----:B------:R-:W2:Y:S01]  /*1d20*/  LDG.E R6, desc[UR6][R6.64] ;  /* 0x0000000606067981 */ /* 0x000ea2000c1e1900 */
[----:B------:R-:W-:Y:S01]  /*1d30*/  IMAD.WIDE.U32 R8, R0, 0x4, R4 ;  /* 0x0000000400087825 */ /* 0x000fe200078e0004 */
[----:B------:R-:W-:-:S05]  /*1d40*/  IADD3 R0, PT, PT, R19, R0, RZ ;  /* 0x0000000013007210 */ /* 0x000fca0007ffe0ff */
[----:B------:R-:W3:Y:S01]  /*1d50*/  LDG.E R8, desc[UR6][R8.64] ;  /* 0x0000000608087981 */ /* 0x000ee2000c1e1900 */
[----:B------:R-:W-:Y:S01]  /*1d60*/  IMAD.WIDE.U32 R10, R0, 0x4, R4 ;  /* 0x00000004000a7825 */ /* 0x000fe200078e0004 */
[----:B------:R-:W-:-:S05]  /*1d70*/  IADD3 R23, PT, PT, R19, R0, RZ ;  /* 0x0000000013177210 */ /* 0x000fca0007ffe0ff */
[----:B------:R-:W4:Y:S01]  /*1d80*/  LDG.E R10, desc[UR6][R10.64] ;  /* 0x000000060a0a7981 */ /* 0x000f22000c1e1900 */
[----:B------:R-:W-:-:S06]  /*1d90*/  IMAD.WIDE.U32 R4, R23, 0x4, R4 ;  /* 0x0000000417047825 */ /* 0x000fcc00078e0004 */
[----:B------:R-:W5:Y:S01]  /*1da0*/  LDG.E R4, desc[UR6][R4.64] ;  /* 0x0000000604047981 */ /* 0x000f62000c1e1900 */
[----:B------:R-:W-:Y:S01]  /*1db0*/  VIADD R3, R3, 0x4 ;  /* 0x0000000403037836 */ /* 0x000fe20000000000 */
[----:B--2---:R-:W0:Y:S08]  /*1dc0*/  F2I.TRUNC.NTZ R0, R6 ;  /* 0x0000000600007305 */ /* 0x004e30000020f100 */
[----:B---3--:R-:W1:Y:S01]  /*1dd0*/  F2I.TRUNC.NTZ R2, R8 ;  /* 0x0000000800027305 */ /* 0x008e62000020f100 */
[----:B0-----:R-:W-:-:S07]  /*1de0*/  I2FP.F32.S32 R7, R0 ;  /* 0x0000000000077245 */ /* 0x001fce0000201400 */
[----:B----4-:R-:W0:Y:S01]  /*1df0*/  F2I.TRUNC.NTZ R0, R10 ;  /* 0x0000000a00007305 */ /* 0x010e22000020f100 */
[----:B------:R-:W-:-:S04]  /*1e00*/  FSETP.GEU.AND P0, PT, R36, R7, PT ;  /* 0x000000072400720b */ /* 0x000fc80003f0e000 */
[----:B------:R-:W-:Y:S02]  /*1e10*/  FSEL R7, R7, R36, !P0 ;  /* 0x0000002407077208 */ /* 0x000fe40004000000 */
[----:B-1----:R-:W-:Y:S01]  /*1e20*/  I2FP.F32.S32 R2, R2 ;  /* 0x0000000200027245 */ /* 0x002fe20000201400 */
[----:B-----5:R-:W1:Y:S03]  /*1e30*/  F2I.TRUNC.NTZ R22, R4 ;  /* 0x0000000400167305 */ /* 0x020e66000020f100 */
[----:B------:R-:W-:Y:S02]  /*1e40*/  FSETP.GEU.AND P0, PT, R7, R2, PT ;  /* 0x000000020700720b */ /* 0x000fe40003f0e000 */
[----:B0-----:R-:W-:Y:S02]  /*1e50*/  I2FP.F32.S32 R9, R0 ;  /* 0x0000000000097245 */ /* 0x001fe40000201400 */
[----:B------:R-:W-:-:S04]  /*1e60*/  FSEL R2, R2, R7, !P0 ;  /* 0x0000000702027208 */ /* 0x000fc80004000000 */
[----:B------:R-:W-:Y:S02]  /*1e70*/  FSETP.GEU.AND P0, PT, R2, R9, PT ;  /* 0x000000090200720b */ /* 0x000fe40003f0e000 */
[----:B-1----:R-:W-:Y:S02]  /*1e80*/  I2FP.F32.S32 R5, R22 ;  /* 0x0000001600057245 */ /* 0x002fe40000201400 */
[----:B------:R-:W-:-:S04]  /*1e90*/  FSEL R2, R9, R2, !P0 ;  /* 0x0000000209027208 */ /* 0x000fc80004000000 */
[----:B------:R-:W-:-:S04]  /*1ea0*/  FSETP.GEU.AND P0, PT, R2, R5, PT ;  /* 0x000000050200720b */ /* 0x000fc80003f0e000 */
[----:B------:R-:W-:-:S09]  /*1eb0*/  FSEL R36, R5, R2, !P0 ;  /* 0x0000000205247208 */ /* 0x000fd20004000000 */
.L_x_21:
[----:B------:R-:W-:Y:S05]  /*1ec0*/  BRA.U !UP2, `(.L_x_17) ;  /* 0x000000010a447547 */ /* 0x000fea000b800000 */
[----:B------:R-:W0:Y:S01]  /*1ed0*/  LDCU UR8, c[0x0][0x3c0] ;  /* 0x00007800ff0877ac */ /* 0x000e220008000800 */
[----:B------:R-:W1:Y:S01]  /*1ee0*/  LDC.64 R4, c[0x0][0x380] ;  /* 0x0000e000ff047b82 */ /* 0x000e620000000a00 */
[----:B------:R-:W-:Y:S01]  /*1ef0*/  IADD3 R0, PT, PT, R3, 0x5, R20 ;  /* 0x0000000503007810 */ /* 0x000fe20007ffe014 */
[----:B------:R-:W2:Y:S01]  /*1f00*/  LDCU UR9, c[0x0][0x3bc] ;  /* 0x00007780ff0977ac */ /* 0x000ea20008000800 */
[----:B------:R-:W-:-:S03]  /*1f10*/  UIADD3 UR4, UPT, UPT, -UR4, URZ, URZ ;  /* 0x000000ff04047290 */ /* 0x000fc6000fffe1ff */
[----:B0-----:R-:W-:-:S04]  /*1f20*/  IMAD R0, R0, UR8, R27 ;  /* 0x0000000800007c24 */ /* 0x001fc8000f8e021b */
[----:B--2---:R-:W-:-:S07]  /*1f30*/  IMAD R0, R0, UR9, R21 ;  /* 0x0000000900007c24 */ /* 0x004fce000f8e0215 */
.L_x_22:
[----:B-1----:R-:W-:-:S06]  /*1f40*/  IMAD.WIDE.U32 R2, R0, 0x4, R4 ;  /* 0x0000000400027825 */ /* 0x002fcc00078e0004 */
[----:B------:R-:W2:Y:S01]  /*1f50*/  LDG.E R2, desc[UR6][R2.64] ;  /* 0x0000000602027981 */ /* 0x000ea2000c1e1900 */
[----:B------:R-:W-:Y:S01]  /*1f60*/  UIADD3 UR4, UPT, UPT, UR4, 0x1, URZ ;  /* 0x0000000104047890 */ /* 0x000fe2000fffe0ff */
[----:B------:R-:W-:-:S03]  /*1f70*/  IADD3 R0, PT, PT, R19, R0, RZ ;  /* 0x0000000013007210 */ /* 0x000fc60007ffe0ff */
[----:B------:R-:W-:Y:S01]  /*1f80*/  UISETP.NE.AND UP1, UPT, UR4, URZ, UPT ;  /* 0x000000ff0400728c */ /* 0x000fe2000bf25270 */
[----:B--2---:R-:W0:Y:S02]  /*1f90*/  F2I.TRUNC.NTZ R6, R2 ;  /* 0x0000000200067305 */ /* 0x004e24000020f100 */
[----:B0-----:R-:W-:-:S04]  /*1fa0*/  I2FP.F32.S32 R7, R6 ;  /* 0x0000000600077245 */ /* 0x001fc80000201400 */
[----:B------:R-:W-:-:S04]  /*1fb0*/  FSETP.GEU.AND P0, PT, R36, R7, PT ;  /* 0x000000072400720b */ /* 0x000fc80003f0e000 */
[----:B------:R-:W-:Y:S01]  /*1fc0*/  FSEL R36, R7, R36, !P0 ;  /* 0x0000002407247208 */ /* 0x000fe20004000000 */
[----:B------:R-:W-:Y:S08]  /*1fd0*/  BRA.U UP1, `(.L_x_22) ;  /* 0xfffffffd01d87547 */ /* 0x000ff0000b83ffff */
.L_x_17:
[----:B------:R-:W-:Y:S01]  /*1fe0*/  HFMA2 R11, -RZ, RZ, 0, 0 ;  /* 0x00000000ff0b7431 */ /* 0x000fe200000001ff */
[----:B------:R-:W-:Y:S06]  /*1ff0*/  BRA.U !UP0, `(.L_x_23) ;  /* 0x0000000d08c87547 */ /* 0x000fec000b800000 */
[----:B------:R-:W-:Y:S01]  /*2000*/  UISETP.GE.U32.AND UP2, UPT, UR5, 0x8, UPT ;  /* 0x000000080500788c */ /* 0x000fe2000bf46070 */
[----:B------:R-:W-:Y:S01]  /*2010*/  IADD3 R2, PT, PT, R20, 0x5, RZ ;  /* 0x0000000514027810 */ /* 0x000fe20007ffe0ff */
[----:B------:R-:W-:Y:S01]  /*2020*/  ULOP3.LUT UR9, UR5, 0x7, URZ, 0xc0, !UPT ;  /* 0x0000000705097892 */ /* 0x000fe2000f8ec0ff */
[----:B------:R-:W-:Y:S01]  /*2030*/  MOV R11, RZ ;  /* 0x000000ff000b7202 */ /* 0x000fe20000000f00 */
[----:B------:R-:W-:Y:S02]  /*2040*/  UMOV UR4, URZ ;  /* 0x000000ff00047c82 */ /* 0x000fe40008000000 */
        /* <DEDUP_REMOVED lines=8> */
[----:B------:R-:W-:Y:S01]  /*20d0*/  IMAD.MOV.U32 R11, RZ, RZ, RZ ;  /* 0x000000ffff0b7224 */ /* 0x000fe200078e00ff */
[C---:B------:R-:W-:Y:S01]  /*20e0*/  IADD3 R10, PT, PT, R20.reuse, 0xa, RZ ;  /* 0x0000000a140a7810 */ /* 0x040fe20007ffe0ff */
[----:B------:R-:W-:Y:S01]  /*20f0*/  ULOP3.LUT UR4, UR5, 0xfffffff8, URZ, 0xc0, !UPT ;  /* 0xfffffff805047892 */ /* 0x000fe2000f8ec0ff */
[C---:B------:R-:W-:Y:S02]  /*2100*/  IADD3 R22, PT, PT, R20.reuse, 0xb, RZ ;  /* 0x0000000b14167810 */ /* 0x040fe40007ffe0ff */
[----:B------:R-:W-:Y:S01]  /*2110*/  IADD3 R24, PT, PT, R20, 0xc, RZ ;  /* 0x0000000c14187810 */ /* 0x000fe20007ffe0ff */
[----:B------:R-:W-:Y:S01]  /*2120*/  UIADD3 UR8, UPT, UPT, -UR4, URZ, URZ ;  /* 0x000000ff04087290 */ /* 0x000fe2000fffe1ff */
[----:B0-----:R-:W-:-:S02]  /*2130*/  IMAD R0, R0, UR10, R27 ;  /* 0x0000000a00007c24 */ /* 0x001fc4000f8e021b */
[--C-:B------:R-:W-:Y:S02]  /*2140*/  IMAD R4, R4, UR10, R27.reuse ;  /* 0x0000000a04047c24 */ /* 0x100fe4000f8e021b */
[--C-:B------:R-:W-:Y:S02]  /*2150*/  IMAD R6, R6, UR10, R27.reuse ;  /* 0x0000000a06067c24 */ /* 0x100fe4000f8e021b */
[--C-:B------:R-:W-:Y:S02]  /*2160*/  IMAD R8, R8, UR10, R27.reuse ;  /* 0x0000000a08087c24 */ /* 0x100fe4000f8e021b */
[--C-:B------:R-:W-:Y:S02]  /*2170*/  IMAD R10, R10, UR10, R27.reuse ;  /* 0x0000000a0a0a7c24 */ /* 0x100fe4000f8e021b */
[--C-:B------:R-:W-:Y:S02]  /*2180*/  IMAD R22, R22, UR10, R27.reuse ;  /* 0x0000000a16167c24 */ /* 0x100fe4000f8e021b */
[----:B------:R-:W-:-:S02]  /*2190*/  IMAD R24, R24, UR10, R27 ;  /* 0x0000000a18187c24 */ /* 0x000fc4000f8e021b */
[----:B------:R-:W-:Y:S02]  /*21a0*/  IMAD R26, R2, UR10, R27 ;  /* 0x0000000a021a7c24 */ /* 0x000fe4000f8e021b */
[--C-:B-1----:R-:W-:Y:S02]  /*21b0*/  IMAD R0, R0, UR11, R21.reuse ;  /* 0x0000000b00007c24 */ /* 0x102fe4000f8e0215 */
[--C-:B------:R-:W-:Y:S02]  /*21c0*/  IMAD R4, R4, UR11, R21.reuse ;  /* 0x0000000b04047c24 */ /* 0x100fe4000f8e0215 */
[--C-:B------:R-:W-:Y:S02]  /*21d0*/  IMAD R6, R6, UR11, R21.reuse ;  /* 0x0000000b06067c24 */ /* 0x100fe4000f8e0215 */
[--C-:B------:R-:W-:Y:S02]  /*21e0*/  IMAD R8, R8, UR11, R21.reuse ;  /* 0x0000000b08087c24 */ /* 0x100fe4000f8e0215 */
[----:B------:R-:W-:-:S02]  /*21f0*/  IMAD R3, R10, UR11, R21 ;  /* 0x0000000b0a037c24 */ /* 0x000fc4000f8e0215 */
[--C-:B------:R-:W-:Y:S02]  /*2200*/  IMAD R5, R22, UR11, R21.reuse ;  /* 0x0000000b16057c24 */ /* 0x100fe4000f8e0215 */
[--C-:B------:R-:W-:Y:S02]  /*2210*/  IMAD R7, R24, UR11, R21.reuse ;  /* 0x0000000b18077c24 */ /* 0x100fe4000f8e0215 */
[----:B------:R-:W-:-:S07]  /*2220*/  IMAD R9, R26, UR11, R21 ;  /* 0x0000000b1a097c24 */ /* 0x000fce000f8e0215 */
.L_x_25:
[----:B0-----:R-:W0:Y:S08]  /*2230*/  LDC.64 R22, c[0x0][0x380] ;  /* 0x0000e000ff167b82 */ /* 0x001e300000000a00 */
[----:B------:R-:W1:Y:S01]  /*2240*/  LDC.64 R24, c[0x0][0x388] ;  /* 0x0000e200ff187b82 */ /* 0x000e620000000a00 */
[----:B0-----:R-:W-:-:S06]  /*2250*/  IMAD.WIDE.U32 R28, R9, 0x4, R22 ;  /* 0x00000004091c7825 */ /* 0x001fcc00078e0016 */
[----:B------:R-:W2:Y:S01]  /*2260*/  LDG.E R29, desc[UR6][R28.64] ;  /* 0x000000061c1d7981 */ /* 0x000ea2000c1e1900 */
[----:B------:R-:W-:-:S04]  /*2270*/  IMAD.WIDE.U32 R32, R0, 0x4, R22 ;  /* 0x0000000400207825 */ /* 0x000fc800078e0016 */
[----:B-1----:R-:W-:-:S04]  /*2280*/  IMAD.WIDE.U32 R34, R9, 0x4, R24 ;  /* 0x0000000409227825 */ /* 0x002fc800078e0018 */
[----:B--2---:R-:W-:-:S04]  /*2290*/  FADD R10, R29, -R36 ;  /* 0x800000241d0a7221 */ /* 0x004fc80000000000 */
[----:B------:R-:W-:-:S05]  /*22a0*/  FMUL R10, R10, 1.4426950216293334961 ;  /* 0x3fb8aa3b0a0a7820 */ /* 0x000fca0000400000 */
[----:B------:R-:W-:-:S13]  /*22b0*/  FSETP.GEU.AND P0, PT, R10, -126, PT ;  /* 0xc2fc00000a00780b */ /* 0x000fda0003f0e000 */
[----:B------:R-:W-:-:S04]  /*22c0*/  @!P0 FMUL R10, R10, 0.5 ;  /* 0x3f0000000a0a8820 */ /* 0x000fc80000400000 */
[----:B------:R-:W0:Y:S02]  /*22d0*/  MUFU.EX2 R38, R10 ;  /* 0x0000000a00267308 */ /* 0x000e240000000800 */
[----:B0-----:R-:W-:-:S05]  /*22e0*/  @!P0 FMUL R38, R38, R38 ;  /* 0x0000002626268220 */ /* 0x001fca0000400000 */
[----:B------:R0:W-:Y:S04]  /*22f0*/  STG.E desc[UR6][R34.64], R38 ;  /* 0x0000002622007986 */ /* 0x0001e8000c101906 */
[----:B------:R-:W2:Y:S01]  /*2300*/  LDG.E R33, desc[UR6][R32.64] ;  /* 0x0000000620217981 */ /* 0x000ea2000c1e1900 */
[----:B------:R-:W-:-:S04]  /*2310*/  IMAD.WIDE.U32 R30, R0, 0x4, R24 ;  /* 0x00000004001e7825 */ /* 0x000fc800078e0018 */
[----:B------:R-:W-:-:S04]  /*2320*/  IMAD.WIDE.U32 R28, R4, 0x4, R22 ;  /* 0x00000004041c7825 */ /* 0x000fc800078e0016 */
[----:B--2---:R-:W-:-:S04]  /*2330*/  FADD R26, R33, -R36 ;  /* 0x80000024211a7221 */ /* 0x004fc80000000000 */
[----:B------:R-:W-:-:S05]  /*2340*/  FMUL R37, R26, 1.4426950216293334961 ;  /* 0x3fb8aa3b1a257820 */ /* 0x000fca0000400000 */
[----:B------:R-:W-:-:S13]  /*2350*/  FSETP.GEU.AND P0, PT, R37, -126, PT ;  /* 0xc2fc00002500780b */ /* 0x000fda0003f0e000 */
[----:B------:R-:W-:-:S04]  /*2360*/  @!P0 FMUL R37, R37, 0.5 ;  /* 0x3f00000025258820 */ /* 0x000fc80000400000 */
[----:B------:R-:W1:Y:S02]  /*2370*/  MUFU.EX2 R26, R37 ;  /* 0x00000025001a7308 */ /* 0x000e640000000800 */
[----:B-1----:R-:W-:-:S05]  /*2380*/  @!P0 FMUL R26, R26, R26 ;  /* 0x0000001a1a1a8220 */ /* 0x002fca0000400000 */
[----:B------:R1:W-:Y:S04]  /*2390*/  STG.E desc[UR6][R30.64], R26 ;  /* 0x0000001a1e007986 */ /* 0x0003e8000c101906 */
[----:B------:R-:W2:Y:S01]  /*23a0*/  LDG.E R29, desc[UR6][R28.64] ;  /* 0x000000061c1d7981 */ /* 0x000ea2000c1e1900 */
[----:B0-----:R-:W-:-:S04]  /*23b0*/  IMAD.WIDE.U32 R34, R4, 0x4, R24 ;  /* 0x0000000404227825 */ /* 0x001fc800078e0018 */
[----:B------:R-:W-:-:S04]  /*23c0*/  IMAD.WIDE.U32 R32, R6, 0x4, R22 ;  /* 0x0000000406207825 */ /* 0x000fc800078e0016 */
        /* <DEDUP_REMOVED lines=8> */
[----:B-1----:R-:W-:-:S04]  /*2450*/  IMAD.WIDE.U32 R30, R8, 0x4, R22 ;  /* 0x00000004081e7825 */ /* 0x002fc800078e0016 */
[----:B--2---:R-:W-:-:S04]  /*2460*/  FADD R28, R33, -R36 ;  /* 0x80000024211c7221 */ /* 0x004fc80000000000 */
[----:B------:R-:W-:Y:S01]  /*2470*/  FMUL R40, R28, 1.4426950216293334961 ;  /* 0x3fb8aa3b1c287820 */ /* 0x000fe20000400000 */
[----:B------:R-:W-:-:S04]  /*2480*/  IMAD.WIDE.U32 R28, R6, 0x4, R24 ;  /* 0x00000004061c7825 */ /* 0x000fc800078e0018 */
[----:B------:R-:W-:-:S13]  /*2490*/  FSETP.GEU.AND P0, PT, R40, -126, PT ;  /* 0xc2fc00002800780b */ /* 0x000fda0003f0e000 */
[----:B------:R-:W-:-:S04]  /*24a0*/  @!P0 FMUL R40, R40, 0.5 ;  /* 0x3f00000028288820 */ /* 0x000fc80000400000 */
[----:B------:R-:W1:Y:S02]  /*24b0*/  MUFU.EX2 R37, R40 ;  /* 0x0000002800257308 */ /* 0x000e640000000800 */
[----:B-1----:R-:W-:-:S05]  /*24c0*/  @!P0 FMUL R37, R37, R37 ;  /* 0x0000002525258220 */ /* 0x002fca0000400000 */
[----:B------:R1:W-:Y:S04]  /*24d0*/  STG.E desc[UR6][R28.64], R37 ;  /* 0x000000251c007986 */ /* 0x0003e8000c101906 */
[----:B------:R-:W2:Y:S01]  /*24e0*/  LDG.E R31, desc[UR6][R30.64] ;  /* 0x000000061e1f7981 */ /* 0x000ea2000c1e1900 */
[----:B0-----:R-:W-:-:S04]  /*24f0*/  IMAD.WIDE.U32 R34, R3, 0x4, R22 ;  /* 0x0000000403227825 */ /* 0x001fc800078e0016 */
[----:B--2---:R-:W-:-:S04]  /*2500*/  FADD R32, R31, -R36 ;  /* 0x800000241f207221 */ /* 0x004fc80000000000 */
[----:B------:R-:W-:Y:S01]  /*2510*/  FMUL R42, R32, 1.4426950216293334961 ;  /* 0x3fb8aa3b202a7820 */ /* 0x000fe20000400000 */
[----:B------:R-:W-:-:S04]  /*2520*/  IMAD.WIDE.U32 R32, R8, 0x4, R24 ;  /* 0x0000000408207825 */ /* 0x000fc800078e0018 */
[----:B------:R-:W-:-:S13]  /*2530*/  FSETP.GEU.AND P0, PT, R42, -126, PT ;  /* 0xc2fc00002a00780b */ /* 0x000fda0003f0e000 */
[----:B------:R-:W-:-:S04]  /*2540*/  @!P0 FMUL R42, R42, 0.5 ;  /* 0x3f0000002a2a8820 */ /* 0x000fc80000400000 */
[----:B------:R-:W0:Y:S02]  /*2550*/  MUFU.EX2 R39, R42 ;  /* 0x0000002a00277308 */ /* 0x000e240000000800 */
[----:B0-----:R-:W-:-:S05]  /*2560*/  @!P0 FMUL R39, R39, R39 ;  /* 0x0000002727278220 */ /* 0x001fca0000400000 */
[----:B------:R0:W-:Y:S04]  /*2570*/  STG.E desc[UR6][R32.64], R39 ;  /* 0x0000002720007986 */ /* 0x0001e8000c101906 */
[----:B------:R-:W1:Y:S01]  /*2580*/  LDG.E R35, desc[UR6][R34.64] ;  /* 0x0000000622237981 */ /* 0x000e62000c1e1900 */
[----:B------:R-:W-:-:S04]  /*2590*/  IMAD.WIDE.U32 R30, R5, 0x4, R22 ;  /* 0x00000004051e7825 */ /* 0x000fc800078e0016 */
[----:B-1----:R-:W-:-:S04]  /*25a0*/  FADD R28, R35, -R36 ;  /* 0x80000024231c7221 */ /* 0x002fc80000000000 */
[----:B------:R-:W-:Y:S01]  /*25b0*/  FMUL R40, R28, 1.4426950216293334961 ;  /* 0x3fb8aa3b1c287820 */ /* 0x000fe20000400000 */
[----:B------:R-:W-:-:S04]  /*25c0*/  IMAD.WIDE.U32 R28, R3, 0x4, R24 ;  /* 0x00000004031c7825 */ /* 0x000fc800078e0018 */
[----:B------:R-:W-:-:S13]  /*25d0*/  FSETP.GEU.AND P0, PT, R40, -126, PT ;  /* 0xc2fc00002800780b */ /* 0x000fda0003f0e000 */
[----:B------:R-:W-:-:S04]  /*25e0*/  @!P0 FMUL R40, R40, 0.5 ;  /* 0x3f00000028288820 */ /* 0x000fc80000400000 */
[----:B------:R-:W1:Y:S02]  /*25f0*/  MUFU.EX2 R41, R40 ;  /* 0x0000002800297308 */ /* 0x000e640000000800 */
[----:B-1----:R-:W-:-:S05]  /*2600*/  @!P0 FMUL R41, R41, R41 ;  /* 0x0000002929298220 */ /* 0x002fca0000400000 */
[----:B------:R1:W-:Y:S04]  /*2610*/  STG.E desc[UR6][R28.64], R41 ;  /* 0x000000291c007986 */ /* 0x0003e8000c101906 */
[----:B------:R-:W0:Y:S01]  /*2620*/  LDG.E R31, desc[UR6][R30.64] ;  /* 0x000000061e1f7981 */ /* 0x000e22000c1e1900 */
[----:B------:R-:W-:-:S04]  /*2630*/  IMAD.WIDE.U32 R22, R7, 0x4, R22 ;  /* 0x0000000407167825 */ /* 0x000fc800078e0016 */
[----:B0-----:R-:W-:-:S04]  /*2640*/  FADD R32, R31, -R36 ;  /* 0x800000241f207221 */ /* 0x001fc80000000000 */
        /* <DEDUP_REMOVED lines=8> */
[----:B------:R-:W-:Y:S01]  /*26d0*/  FADD R11, R38, R11 ;  /* 0x0000000b260b7221 */ /* 0x000fe20000000000 */
[----:B------:R-:W-:Y:S01]  /*26e0*/  IMAD.WIDE.U32 R24, R7, 0x4, R24 ;  /* 0x0000000407187825 */ /* 0x000fe200078e0018 */
[----:B------:R-:W-:Y:S01]  /*26f0*/  UIADD3 UR8, UPT, UPT, UR8, 0x8, URZ ;  /* 0x0000000808087890 */ /* 0x000fe2000fffe0ff */
[----:B------:R-:W-:Y:S02]  /*2700*/  LEA R0, R19, R0, 0x3 ;  /* 0x0000000013007211 */ /* 0x000fe400078e18ff */
[----:B------:R-:W-:Y:S01]  /*2710*/  FADD R11, R11, R26 ;  /* 0x0000001a0b0b7221 */ /* 0x000fe20000000000 */
[C---:B------:R-:W-:Y:S01]  /*2720*/  LEA R4, R19.reuse, R4, 0x3 ;  /* 0x0000000413047211 */ /* 0x040fe200078e18ff */
[----:B------:R-:W-:Y:S01]  /*2730*/  UISETP.NE.AND UP2, UPT, UR8, URZ, UPT ;  /* 0x000000ff0800728c */ /* 0x000fe2000bf45270 */
[----:B------:R-:W-:Y:S01]  /*2740*/  LEA R6, R19, R6, 0x3 ;  /* 0x0000000613067211 */ /* 0x000fe200078e18ff */
[----:B------:R-:W-:Y:S01]  /*2750*/  FADD R10, R11, R10 ;  /* 0x0000000a0b0a7221 */ /* 0x000fe20000000000 */
[C---:B------:R-:W-:Y:S01]  /*2760*/  LEA R8, R19.reuse, R8, 0x3 ;  /* 0x0000000813087211 */ /* 0x040fe200078e18ff */
[C---:B------:R-:W-:Y:S01]  /*2770*/  IMAD R5, R19.reuse, 0x8, R5 ;  /* 0x0000000813057824 */ /* 0x040fe200078e0205 */
[C---:B------:R-:W-:Y:S01]  /*2780*/  LEA R3, R19.reuse, R3, 0x3 ;  /* 0x0000000313037211 */ /* 0x040fe200078e18ff */
[----:B------:R-:W-:Y:S01]  /*2790*/  FADD R10, R10, R37 ;  /* 0x000000250a0a7221 */ /* 0x000fe20000000000 */
[----:B------:R-:W-:-:S02]  /*27a0*/  LEA R7, R19, R7, 0x3 ;  /* 0x0000000713077211 */ /* 0x000fc400078e18ff */
[----:B------:R-:W-:Y:S01]  /*27b0*/  LEA R9, R19, R9, 0x3 ;  /* 0x0000000913097211 */ /* 0x000fe200078e18ff */
[----:B------:R-:W-:-:S04]  /*27c0*/  FADD R10, R10, R39 ;  /* 0x000000270a0a7221 */ /* 0x000fc80000000000 */
[----:B------:R-:W-:-:S04]  /*27d0*/  FADD R10, R10, R41 ;  /* 0x000000290a0a7221 */ /* 0x000fc80000000000 */
[----:B------:R-:W-:Y:S01]  /*27e0*/  FADD R10, R10, R35 ;  /* 0x000000230a0a7221 */ /* 0x000fe20000000000 */
[----:B-1----:R-:W-:-:S04]  /*27f0*/  FADD R28, R23, -R36 ;  /* 0x80000024171c7221 */ /* 0x002fc80000000000 */
[----:B------:R-:W-:-:S05]  /*2800*/  FMUL R28, R28, 1.4426950216293334961 ;  /* 0x3fb8aa3b1c1c7820 */ /* 0x000fca0000400000 */
[----:B------:R-:W-:-:S13]  /*2810*/  FSETP.GEU.AND P0, PT, R28, -126, PT ;  /* 0xc2fc00001c00780b */ /* 0x000fda0003f0e000 */
[----:B------:R-:W-:-:S04]  /*2820*/  @!P0 FMUL R28, R28, 0.5 ;  /* 0x3f0000001c1c8820 */ /* 0x000fc80000400000 */
[----:B------:R-:W1:Y:S02]  /*2830*/  MUFU.EX2 R29, R28 ;  /* 0x0000001c001d7308 */ /* 0x000e640000000800 */
[----:B-1----:R-:W-:-:S04]  /*2840*/  @!P0 FMUL R29, R29, R29 ;  /* 0x0000001d1d1d8220 */ /* 0x002fc80000400000 */
[----:B------:R-:W-:Y:S01]  /*2850*/  FADD R11, R10, R29 ;  /* 0x0000001d0a0b7221 */ /* 0x000fe20000000000 */
[----:B------:R0:W-:Y:S01]  /*2860*/  STG.E desc[UR6][R24.64], R29 ;  /* 0x0000001d18007986 */ /* 0x0001e2000c101906 */
[----:B------:R-:W-:Y:S05]  /*2870*/  BRA.U UP2, `(.L_x_25) ;  /* 0xfffffff9026c7547 */ /* 0x000fea000b83ffff */
.L_x_24:
[----:B------:R-:W-:Y:S05]  /*2880*/  BRA.U !UP1, `(.L_x_23) ;  /* 0x0000000509a47547 */ /* 0x000fea000b800000 */
[----:B------:R-:W-:Y:S02]  /*2890*/  UISETP.GE.U32.AND UP1, UPT, UR9, 0x4, UPT ;  /* 0x000000040900788c */ /* 0x000fe4000bf26070 */
[----:B------:R-:W-:-:S04]  /*28a0*/  ULOP3.LUT UR10, UR5, 0x3, URZ, 0xc0, !UPT ;  /* 0x00000003050a7892 */ /* 0x000fc8000f8ec0ff */
[----:B------:R-:W-:-:S03]  /*28b0*/  UISETP.NE.AND UP2, UPT, UR10, URZ, UPT ;  /* 0x000000ff0a00728c */ /* 0x000fc6000bf45270 */
[----:B------:R-:W-:Y:S08]  /*28c0*/  BRA.U !UP1, `(.L_x_26) ;  /* 0x0000000109d07547 */ /* 0x000ff0000b800000 */
[----:B------:R-:W1:Y:S01]  /*28d0*/  LDC.64 R4, c[0x0][0x380] ;  /* 0x0000e000ff047b82 */ /* 0x000e620000000a00 */
[----:B------:R-:W-:-:S05]  /*28e0*/  IADD3 R0, PT, PT, R2, UR4, RZ ;  /* 0x0000000402007c10 */ /* 0x000fca000fffe0ff */
[----:B------:R-:W-:Y:S02]  /*28f0*/  IMAD R23, R19, R0, R18 ;  /* 0x0000000013177224 */ /* 0x000fe400078e0212 */
[----:B------:R-:W2:Y:S02]  /*2900*/  LDC.64 R6, c[0x0][0x388] ;  /* 0x0000e200ff067b82 */ /* 0x000ea40000000a00 */
[----:B-1----:R-:W-:-:S06]  /*2910*/  IMAD.WIDE.U32 R8, R23, 0x4, R4 ;  /* 0x0000000417087825 */ /* 0x002fcc00078e0004 */
[----:B------:R-:W3:Y:S01]  /*2920*/  LDG.E R9, desc[UR6][R8.64] ;  /* 0x0000000608097981 */ /* 0x000ee2000c1e1900 */
[----:B0-----:R-:W-:Y:S01]  /*2930*/  IADD3 R29, PT, PT, R19, R23, RZ ;  /* 0x00000017131d7210 */ /* 0x001fe20007ffe0ff */
[----:B--2---:R-:W-:-:S04]  /*2940*/  IMAD.WIDE.U32 R22, R23, 0x4, R6 ;  /* 0x0000000417167825 */ /* 0x004fc800078e0006 */
[----:B------:R-:W-:-:S04]  /*2950*/  IMAD.WIDE.U32 R24, R29, 0x4, R4 ;  /* 0x000000041d187825 */ /* 0x000fc800078e0004 */
[----:B---3--:R-:W-:-:S04]  /*2960*/  FADD R0, R9, -R36 ;  /* 0x8000002409007221 */ /* 0x008fc80000000000 */
[----:B------:R-:W-:-:S05]  /*2970*/  FMUL R3, R0, 1.4426950216293334961 ;  /* 0x3fb8aa3b00037820 */ /* 0x000fca0000400000 */
[----:B------:R-:W-:-:S13]  /*2980*/  FSETP.GEU.AND P0, PT, R3, -126, PT ;  /* 0xc2fc00000300780b */ /* 0x000fda0003f0e000 */
[----:B------:R-:W-:-:S04]  /*2990*/  @!P0 FMUL R3, R3, 0.5 ;  /* 0x3f00000003038820 */ /* 0x000fc80000400000 */
[----:B------:R-:W0:Y:S02]  /*29a0*/  MUFU.EX2 R0, R3 ;  /* 0x0000000300007308 */ /* 0x000e240000000800 */
[----:B0-----:R-:W-:-:S05]  /*29b0*/  @!P0 FMUL R0, R0, R0 ;  /* 0x0000000000008220 */ /* 0x001fca0000400000 */
[----:B------:R0:W-:Y:S04]  /*29c0*/  STG.E desc[UR6][R22.64], R0 ;  /* 0x0000000016007986 */ /* 0x0001e8000c101906 */
[----:B------:R-:W2:Y:S01]  /*29d0*/  LDG.E R25, desc[UR6][R24.64] ;  /* 0x0000000618197981 */ /* 0x000ea2000c1e1900 */
[----:B------:R-:W-:Y:S01]  /*29e0*/  IADD3 R31, PT, PT, R19, R29, RZ ;  /* 0x0000001d131f7210 */ /* 0x000fe20007ffe0ff */
[----:B--2---:R-:W-:-:S04]  /*29f0*/  FADD R8, R25, -R36 ;  /* 0x8000002419087221 */ /* 0x004fc80000000000 */
[----:B------:R-:W-:Y:S01]  /*2a00*/  FMUL R10, R8, 1.4426950216293334961 ;  /* 0x3fb8aa3b080a7820 */ /* 0x000fe20000400000 */
[----:B------:R-:W-:-:S04]  /*2a10*/  IMAD.WIDE.U32 R8, R29, 0x4, R6 ;  /* 0x000000041d087825 */ /* 0x000fc800078e0006 */
[----:B------:R-:W-:Y:S01]  /*2a20*/  FSETP.GEU.AND P0, PT, R10, -126, PT ;  /* 0xc2fc00000a00780b */ /* 0x000fe20003f0e000 */
[----:B------:R-:W-:-:S12]  /*2a30*/  IMAD.WIDE.U32 R28, R31, 0x4, R4 ;  /* 0x000000041f1c7825 */ /* 0x000fd800078e0004 */
[----:B------:R-:W-:-:S04]  /*2a40*/  @!P0 FMUL R10, R10, 0.5 ;  /* 0x3f0000000a0a8820 */ /* 0x000fc80000400000 */
[----:B------:R-:W1:Y:S02]  /*2a50*/  MUFU.EX2 R3, R10 ;  /* 0x0000000a00037308 */ /* 0x000e640000000800 */
[----:B-1----:R-:W-:-:S05]  /*2a60*/  @!P0 FMUL R3, R3, R3 ;  /* 0x0000000303038220 */ /* 0x002fca0000400000 */
[----:B------:R1:W-:Y:S04]  /*2a70*/  STG.E desc[UR6][R8.64], R3 ;  /* 0x0000000308007986 */ /* 0x0003e8000c101906 */
[----:B------:R-:W0:Y:S01]  /*2a80*/  LDG.E R29, desc[UR6][R28.64] ;  /* 0x000000061c1d7981 */ /* 0x000e22000c1e1900 */
[----:B------:R-:W-:-:S04]  /*2a90*/  IMAD.IADD R33, R19, 0x1, R31 ;  /* 0x0000000113217824 */ /* 0x000fc800078e021f */
        /* <DEDUP_REMOVED lines=11> */
[----:B------:R-:W-:Y:S01]  /*2b50*/  FADD R0, R11, R0 ;  /* 0x000000000b007221 */ /* 0x000fe20000000000 */
[----:B------:R-:W-:-:S03]  /*2b60*/  UIADD3 UR4, UPT, UPT, UR4, 0x4, URZ ;  /* 0x0000000404047890 */ /* 0x000fc6000fffe0ff */
[----:B------:R-:W-:-:S04]  /*2b70*/  FADD R0, R0, R3 ;  /* 0x0000000300007221 */ /* 0x000fc80000000000 */
[----:B------:R-:W-:Y:S01]  /*2b80*/  FADD R0, R0, R25 ;  /* 0x0000001900007221 */ /* 0x000fe20000000000 */
[----:B-1----:R-:W-:-:S04]  /*2b90*/  FADD R8, R5, -R36 ;  /* 0x8000002405087221 */ /* 0x002fc80000000000 */
[----:B------:R-:W-:-:S05]  /*2ba0*/  FMUL R8, R8, 1.4426950216293334961 ;  /* 0x3fb8aa3b08087820 */ /* 0x000fca0000400000 */
[----:B------:R-:W-:-:S13]  /*2bb0*/  FSETP.GEU.AND P0, PT, R8, -126, PT ;  /* 0xc2fc00000800780b */ /* 0x000fda0003f0e000 */
[----:B------:R-:W-:-:S04]  /*2bc0*/  @!P0 FMUL R8, R8, 0.5 ;  /* 0x3f00000008088820 */ /* 0x000fc80000400000 */
[----:B------:R-:W0:Y:S02]  /*2bd0*/  MUFU.EX2 R9, R8 ;  /* 0x0000000800097308 */ /* 0x000e240000000800 */
[----:B0-----:R-:W-:-:S04]  /*2be0*/  @!P0 FMUL R9, R9, R9 ;  /* 0x0000000909098220 */ /* 0x001fc80000400000 */
[----:B------:R-:W-:Y:S01]  /*2bf0*/  FADD R11, R0, R9 ;  /* 0x00000009000b7221 */ /* 0x000fe20000000000 */
[----:B------:R2:W-:Y:S06]  /*2c00*/  STG.E desc[UR6][R6.64], R9 ;  /* 0x0000000906007986 */ /* 0x0005ec000c101906 */
.L_x_26:
[----:B------:R-:W-:Y:S05]  /*2c10*/  BRA.U !UP2, `(.L_x_23) ;  /* 0x000000010ac07547 */ /* 0x000fea000b800000 */
[----:B------:R-:W-:Y:S02]  /*2c20*/  UISETP.NE.AND UP1, UPT, UR10, 0x1, UPT ;  /* 0x000000010a00788c */ /* 0x000fe4000bf25270 */
[----:B------:R-:W-:-:S04]  /*2c30*/  ULOP3.LUT UR8, UR5, 0x1, URZ, 0xc0, !UPT ;  /* 0x0000000105087892 */ /* 0x000fc8000f8ec0ff */
[----:B------:R-:W-:-:S03]  /*2c40*/  UISETP.NE.U32.AND UP2, UPT, UR8, 0x1, UPT ;  /* 0x000000010800788c */ /* 0x000fc6000bf45070 */
[----:B------:R-:W-:Y:S08]  /*2c50*/  BRA.U !UP1, `(.L_x_27) ;  /* 0x0000000109707547 */ /* 0x000ff0000b800000 */
[----:B--2---:R-:W1:Y:S01]  /*2c60*/  LDC.64 R6, c[0x0][0x380] ;  /* 0x0000e000ff067b82 */ /* 0x004e620000000a00 */
        /* <DEDUP_REMOVED lines=17> */
[----:B------:R-:W-:Y:S01]  /*2d80*/  FADD R11, R11, R3 ;  /* 0x000000030b0b7221 */ /* 0x000fe20000000000 */
[----:B------:R-:W-:Y:S01]  /*2d90*/  UIADD3 UR4, UPT, UPT, UR4, 0x2, URZ ;  /* 0x0000000204047890 */ /* 0x000fe2000fffe0ff */
[----:B--2---:R-:W-:-:S04]  /*2da0*/  FADD R8, R7, -R36 ;  /* 0x8000002407087221 */ /* 0x004fc80000000000 */
[----:B------:R-:W-:-:S05]  /*2db0*/  FMUL R8, R8, 1.4426950216293334961 ;  /* 0x3fb8aa3b08087820 */ /* 0x000fca0000400000 */
[----:B------:R-:W-:-:S13]  /*2dc0*/  FSETP.GEU.AND P0, PT, R8, -126, PT ;  /* 0xc2fc00000800780b */ /* 0x000fda0003f0e000 */
[----:B------:R-:W-:-:S04]  /*2dd0*/  @!P0 FMUL R8, R8, 0.5 ;  /* 0x3f00000008088820 */ /* 0x000fc80000400000 */
[----:B------:R-:W0:Y:S02]  /*2de0*/  MUFU.EX2 R0, R8 ;  /* 0x0000000800007308 */ /* 0x000e240000000800 */
[----:B0-----:R-:W-:-:S04]  /*2df0*/  @!P0 FMUL R0, R0, R0 ;  /* 0x0000000000008220 */ /* 0x001fc80000400000 */
[----:B------:R-:W-:Y:S01]  /*2e00*/  FADD R11, R11, R0 ;  /* 0x000000000b0b7221 */ /* 0x000fe20000000000 */
[----:B------:R1:W-:Y:S06]  /*2e10*/  STG.E desc[UR6][R4.64], R0 ;  /* 0x0000000004007986 */ /* 0x0003ec000c101906 */
.L_x_27:
[----:B------:R-:W-:Y:S05]  /*2e20*/  BRA.U UP2, `(.L_x_23) ;  /* 0x00000001023c7547 */ /* 0x000fea000b800000 */
[----:B-1----:R-:W1:Y:S01]  /*2e30*/  LDC.64 R4, c[0x0][0x380] ;  /* 0x0000e000ff047b82 */ /* 0x002e620000000a00 */
[----:B------:R-:W-:-:S05]  /*2e40*/  IADD3 R2, PT, PT, R2, UR4, RZ ;  /* 0x0000000402027c10 */ /* 0x000fca000fffe0ff */
[----:B--2---:R-:W-:-:S04]  /*2e50*/  IMAD R7, R19, R2, R18 ;  /* 0x0000000213077224 */ /* 0x004fc800078e0212 */
[C---:B-1----:R-:W-:Y:S02]  /*2e60*/  IMAD.WIDE.U32 R2, R7.reuse, 0x4, R4 ;  /* 0x0000000407027825 */ /* 0x042fe400078e0004 */
[----:B------:R-:W1:Y:S04]  /*2e70*/  LDC.64 R4, c[0x0][0x388] ;  /* 0x0000e200ff047b82 */ /* 0x000e680000000a00 */
[----:B------:R-:W2:Y:S01]  /*2e80*/  LDG.E R3, desc[UR6][R2.64] ;  /* 0x0000000602037981 */ /* 0x000ea2000c1e1900 */
[----:B-1----:R-:W-:-:S04]  /*2e90*/  IMAD.WIDE.U32 R4, R7, 0x4, R4 ;  /* 0x0000000407047825 */ /* 0x002fc800078e0004 */
[----:B--2---:R-:W-:-:S04]  /*2ea0*/  FADD R36, R3, -R36 ;  /* 0x8000002403247221 */ /* 0x004fc80000000000 */
[----:B------:R-:W-:-:S05]  /*2eb0*/  FMUL R36, R36, 1.4426950216293334961 ;  /* 0x3fb8aa3b24247820 */ /* 0x000fca0000400000 */
[----:B------:R-:W-:-:S13]  /*2ec0*/  FSETP.GEU.AND P0, PT, R36, -126, PT ;  /* 0xc2fc00002400780b */ /* 0x000fda0003f0e000 */
[----:B------:R-:W-:-:S04]  /*2ed0*/  @!P0 FMUL R36, R36, 0.5 ;  /* 0x3f00000024248820 */ /* 0x000fc80000400000 */
[----:B------:R-:W1:Y:S02]  /*2ee0*/  MUFU.EX2 R0, R36 ;  /* 0x0000002400007308 */ /* 0x000e640000000800 */
[----:B-1----:R-:W-:-:S04]  /*2ef0*/  @!P0 FMUL R0, R0, R0 ;  /* 0x0000000000008220 */ /* 0x002fc80000400000 */
[----:B------:R-:W-:Y:S01]  /*2f00*/  FADD R11, R11, R0 ;  /* 0x000000000b0b7221 */ /* 0x000fe20000000000 */
[----:B------:R3:W-:Y:S06]  /*2f10*/  STG.E desc[UR6][R4.64], R0 ;  /* 0x0000000004007986 */ /* 0x0007ec000c101906 */
.L_x_23:
[----:B-1-3--:R-:W-:Y:S02]  /*2f20*/  MOV R0, 0xffffffff ;  /* 0xffffffff00007802 */ /* 0x00afe40000000f00 */
[----:B------:R-:W-:Y:S01]  /*2f30*/  MOV R36, RZ ;  /* 0x000000ff00247202 */ /* 0x000fe20000000f00 */
[----:B------:R-:W-:Y:S06]  /*2f40*/  BRA.U !UP0, `(.L_x_28) ;  /* 0x0000002508647547 */ /* 0x000fec000b800000 */
[----:B------:R-:W-:Y:S01]  /*2f50*/  UISETP.GE.U32.AND UP0, UPT, UR5, 0x8, UPT ;  /* 0x000000080500788c */ /* 0x000fe2000bf06070 */
[----:B------:R-:W-:Y:S01]  /*2f60*/  VIADD R10, R20, 0x5 ;  /* 0x00000005140a7836 */ /* 0x000fe20000000000 */
[----:B------:R-:W-:Y:S01]  /*2f70*/  ULOP3.LUT UR8, UR5, 0x7, URZ, 0xc0, !UPT ;  /* 0x0000000705087892 */ /* 0x000fe2000f8ec0ff */
[----:B------:R-:W-:-:S06]  /*2f80*/  UMOV UR4, URZ ;  /* 0x000000ff00047c82 */ /* 0x000fcc0008000000 */
[----:B------:R-:W-:Y:S05]  /*2f90*/  BRA.U !UP0, `(.L_x_29) ;  /* 0x0000000908d07547 */ /* 0x000fea000b800000 */
[----:B------:R-:W1:Y:S01]  /*2fa0*/  LDCU UR9, c[0x0][0x3c0] ;  /* 0x00007800ff0977ac */ /* 0x000e620008000800 */
[C---:B------:R-:W-:Y:S01]  /*2fb0*/  IADD3 R2, PT, PT, R20.reuse, 0x7, RZ ;  /* 0x0000000714027810 */ /* 0x040fe20007ffe0ff */
[C---:B0-----:R-:W-:Y:S01]  /*2fc0*/  VIADD R24, R20.reuse, 0xb ;  /* 0x0000000b14187836 */ /* 0x041fe20000000000 */
[C---:B------:R-:W-:Y:S01]  /*2fd0*/  IADD3 R4, PT, PT, R20.reuse, 0x8, RZ ;  /* 0x0000000814047810 */ /* 0x040fe20007ffe0ff */
[----:B------:R-:W0:Y:S01]  /*2fe0*/  LDCU UR10, c[0x0][0x3bc] ;  /* 0x00007780ff0a77ac */ /* 0x000e220008000800 */
[C---:B------:R-:W-:Y:S02]  /*2ff0*/  IADD3 R0, PT, PT, R20.reuse, 0x6, RZ ;  /* 0x0000000614007810 */ /* 0x040fe40007ffe0ff */
[C---:B--2---:R-:W-:Y:S01]  /*3000*/  IADD3 R6, PT, PT, R20.reuse, 0x9, RZ ;  /* 0x0000000914067810 */ /* 0x044fe20007ffe0ff */
[----:B------:R-:W-:Y:S01]  /*3010*/  ULOP3.LUT UR4, UR5, 0xfffffff8, URZ, 0xc0, !UPT ;  /* 0xfffffff805047892 */ /* 0x000fe2000f8ec0ff */
[C---:B------:R-:W-:Y:S02]  /*3020*/  IADD3 R8, PT, PT, R20.reuse, 0xa, RZ ;  /* 0x0000000a14087810 */ /* 0x040fe40007ffe0ff */
[----:B------:R-:W-:Y:S01]  /*3030*/  IADD3 R26, PT, PT, R20, 0xc, RZ ;  /* 0x0000000c141a7810 */ /* 0x000fe20007ffe0ff */
[----:B------:R-:W-:Y:S01]  /*3040*/  UIADD3 UR5, UPT, UPT, -UR4, URZ, URZ ;  /* 0x000000ff04057290 */ /* 0x000fe2000fffe1ff */
[----:B-1----:R-:W-:-:S02]  /*3050*/  IMAD R2, R2, UR9, R27 ;  /* 0x0000000902027c24 */ /* 0x002fc4000f8e021b */
[--C-:B------:R-:W-:Y:S02]  /*3060*/  IMAD R4, R4, UR9, R27.reuse ;  /* 0x0000000904047c24 */ /* 0x100fe4000f8e021b */
[--C-:B------:R-:W-:Y:S02]  /*3070*/  IMAD R0, R0, UR9, R27.reuse ;  /* 0x0000000900007c24 */ /* 0x100fe4000f8e021b */
[--C-:B------:R-:W-:Y:S02]  /*3080*/  IMAD R6, R6, UR9, R27.reuse ;  /* 0x0000000906067c24 */ /* 0x100fe4000f8e021b */
[--C-:B------:R-:W-:Y:S02]  /*3090*/  IMAD R22, R8, UR9, R27.reuse ;  /* 0x0000000908167c24 */ /* 0x100fe4000f8e021b */
[--C-:B------:R-:W-:Y:S02]  /*30a0*/  IMAD R24, R24, UR9, R27.reuse ;  /* 0x0000000918187c24 */ /* 0x100fe4000f8e021b */
[----:B------:R-:W-:-:S02]  /*30b0*/  IMAD R26, R26, UR9, R27 ;  /* 0x000000091a1a7c24 */ /* 0x000fc4000f8e021b */
[----:B------:R-:W-:Y:S02]  /*30c0*/  IMAD R28, R10, UR9, R27 ;  /* 0x000000090a1c7c24 */ /* 0x000fe4000f8e021b */
[--C-:B0-----:R-:W-:Y:S02]  /*30d0*/  IMAD R8, R2, UR10, R21.reuse ;  /* 0x0000000a02087c24 */ /* 0x101fe4000f8e0215 */
[--C-:B------:R-:W-:Y:S02]  /*30e0*/  IMAD R7, R4, UR10, R21.reuse ;  /* 0x0000000a04077c24 */ /* 0x100fe4000f8e0215 */
[--C-:B------:R-:W-:Y:S02]  /*30f0*/  IMAD R9, R0, UR10, R21.reuse ;  /* 0x0000000a00097c24 */ /* 0x100fe4000f8e0215 */
[--C-:B------:R-:W-:Y:S02]  /*3100*/  IMAD R6, R6, UR10, R21.reuse ;  /* 0x0000000a06067c24 */ /* 0x100fe4000f8e0215 */
[----:B------:R-:W-:-:S02]  /*3110*/  IMAD R5, R22, UR10, R21 ;  /* 0x0000000a16057c24 */ /* 0x000fc4000f8e0215 */
[--C-:B------:R-:W-:Y:S02]  /*3120*/  IMAD R4, R24, UR10, R21.reuse ;  /* 0x0000000a18047c24 */ /* 0x100fe4000f8e0215 */
[--C-:B------:R-:W-:Y:S02]  /*3130*/  IMAD R3, R26, UR10, R21.reuse ;  /* 0x0000000a1a037c24 */ /* 0x100fe4000f8e0215 */
[----:B------:R-:W-:-:S07]  /*3140*/  IMAD R2, R28, UR10, R21 ;  /* 0x0000000a1c027c24 */ /* 0x000fce000f8e0215 */
.L_x_46:
[----:B------:R-:W0:Y:S02]  /*3150*/  LDC.64 R22, c[0x0][0x388] ;  /* 0x0000e200ff167b82 */ /* 0x000e240000000a00 */
[----:B0-----:R-:W-:-:S05]  /*3160*/  IMAD.WIDE.U32 R22, R2, 0x4, R22 ;  /* 0x0000000402167825 */ /* 0x001fca00078e0016 */
[----:B------:R-:W2:Y:S01]  /*3170*/  LDG.E R0, desc[UR6][R22.64] ;  /* 0x0000000616007981 */ /* 0x000ea2000c1e1900 */
[----:B------:R-:W0:Y:S01]  /*3180*/  MUFU.RCP R24, R11 ;  /* 0x0000000b00187308 */ /* 0x000e220000001000 */
[----:B------:R-:W-:Y:S01]  /*3190*/  BSSY.RECONVERGENT B2, `(.L_x_30) ;  /* 0x000000b000027945 */ /* 0x000fe20003800200 */
[----:B0-----:R-:W-:-:S04]  /*31a0*/  FFMA R25, R24, -R11, 1 ;  /* 0x3f80000018197423 */ /* 0x001fc8000000080b */
[----:B------:R-:W-:Y:S02]  /*31b0*/  FFMA R25, R24, R25, R24 ;  /* 0x0000001918197223 */ /* 0x000fe40000000018 */
[----:B--2---:R-:W0:Y:S02]  /*31c0*/  FCHK P0, R0, R11 ;  /* 0x0000000b00007302 */ /* 0x004e240000000000 */
[----:B------:R-:W-:-:S04]  /*31d0*/  FFMA R24, R0, R25, RZ ;  /* 0x0000001900187223 */ /* 0x000fc800000000ff */
[----:B------:R-:W-:-:S04]  /*31e0*/  FFMA R26, R24, -R11, R0 ;  /* 0x8000000b181a7223 */ /* 0x000fc80000000000 */
[----:B------:R-:W-:Y:S01]  /*31f0*/  FFMA R29, R25, R26, R24 ;  /* 0x0000001a191d7223 */ /* 0x000fe20000000018 */
[----:B0-----:R-:W-:Y:S06]  /*3200*/  @!P0 BRA `(.L_x_31) ;  /* 0x00000000000c8947 */ /* 0x001fec0003800000 */
[----:B------:R-:W-:-:S07]  /*3210*/  MOV R26, 0x3230 ;  /* 0x00003230001a7802 */ /* 0x000fce0000000f00 */
[----:B------:R-:W-:Y:S05]  /*3220*/  CALL.REL.NOINC `($__internal_1_$__cuda_sm3x_div_rn_noftz_f32_slowpath) ;  /* 0x0000002400f07944 */ /* 0x000fea0003c00000 */
[----:B------:R-:W-:-:S07]  /*3230*/  MOV R29, R0 ;  /* 0x00000000001d7202 */ /* 0x000fce0000000f00 */
.L_x_31:
[----:B------:R-:W-:Y:S05]  /*3240*/  BSYNC.RECONVERGENT B2 ;  /* 0x0000000000027941 */ /* 0x000fea0003800200 */
.L_x_30:
[----:B------:R-:W0:Y:S01]  /*3250*/  LDC.64 R24, c[0x0][0x388] ;  /* 0x0000e200ff187b82 */ /* 0x000e220000000a00 */
[----:B------:R1:W-:Y:S01]  /*3260*/  STG.E desc[UR6][R22.64], R29 ;  /* 0x0000001d16007986 */ /* 0x0003e2000c101906 */
        /* <DEDUP_REMOVED lines=10> */
[----:B01----:R-:W-:Y:S06]  /*3310*/  @!P0 BRA `(.L_x_33) ;  /* 0x0000000000108947 */ /* 0x003fec0003800000 */
[----:B------:R-:W-:Y:S02]  /*3320*/  MOV R0, R33 ;  /* 0x0000002100007202 */ /* 0x000fe40000000f00 */
[----:B------:R-:W-:-:S07]  /*3330*/  MOV R26, 0x3350 ;  /* 0x00003350001a7802 */ /* 0x000fce0000000f00 */
[----:B------:R-:W-:Y:S05]  /*3340*/  CALL.REL.NOINC `($__internal_1_$__cuda_sm3x_div_rn_noftz_f32_slowpath) ;  /* 0x0000002400a87944 */ /* 0x000fea0003c00000 */
[----:B------:R-:W-:-:S07]  /*3350*/  MOV R31, R0 ;  /* 0x00000000001f7202 */ /* 0x000fce0000000f00 */
.L_x_33:
[----:B------:R-:W-:Y:S05]  /*3360*/  BSYNC.RECONVERGENT B2 ;  /* 0x0000000000027941 */ /* 0x000fea0003800200 */
.L_x_32:
        /* <DEDUP_REMOVED lines=16> */
[----:B------:R-:W-:-:S07]  /*3470*/  IMAD.MOV.U32 R29, RZ, RZ, R0 ;  /* 0x000000ffff1d7224 */ /* 0x000fce00078e0000 */
.L_x_35:
[----:B------:R-:W-:Y:S05]  /*3480*/  BSYNC.RECONVERGENT B2 ;  /* 0x0000000000027941 */ /* 0x000fea0003800200 */
.L_x_34:
        /* <DEDUP_REMOVED lines=17> */
.L_x_37:
[----:B------:R-:W-:Y:S05]  /*35a0*/  BSYNC.RECONVERGENT B2 ;  /* 0x0000000000027941 */ /* 0x000fea0003800200 */
.L_x_36:
        /* <DEDUP_REMOVED lines=17> */
.L_x_39:
[----:B------:R-:W-:Y:S05]  /*36c0*/  BSYNC.RECONVERGENT B2 ;  /* 0x0000000000027941 */ /* 0x000fea0003800200 */
.L_x_38:
        /* <DEDUP_REMOVED lines=17> */
.L_x_41:
[----:B------:R-:W-:Y:S05]  /*37e0*/  BSYNC.RECONVERGENT B2 ;  /* 0x0000000000027941 */ /* 0x000fea0003800200 */
.L_x_40:
        /* <DEDUP_REMOVED lines=17> */
.L_x_43:
[----:B------:R-:W-:Y:S05]  /*3900*/  BSYNC.RECONVERGENT B2 ;  /* 0x0000000000027941 */ /* 0x000fea0003800200 */
.L_x_42:
        /* <DEDUP_REMOVED lines=16> */
.L_x_45:
[----:B------:R-:W-:Y:S05]  /*3a10*/  BSYNC.RECONVERGENT B2 ;  /* 0x0000000000027941 */ /* 0x000fea0003800200 */
.L_x_44:
[----:B------:R1:W-:Y:S01]  /*3a20*/  STG.E desc[UR6][R24.64], R0 ;  /* 0x0000000018007986 */ /* 0x0003e2000c101906 */
[----:B------:R-:W-:Y:S01]  /*3a30*/  UIADD3 UR5, UPT, UPT, UR5, 0x8, URZ ;  /* 0x0000000805057890 */ /* 0x000fe2000fffe0ff */
[C---:B------:R-:W-:Y:S01]  /*3a40*/  LEA R9, R19.reuse, R9, 0x3 ;  /* 0x0000000913097211 */ /* 0x040fe200078e18ff */
[C---:B------:R-:W-:Y:S01]  /*3a50*/  IMAD R7, R19.reuse, 0x8, R7 ;  /* 0x0000000813077824 */ /* 0x040fe200078e0207 */
[C---:B------:R-:W-:Y:S01]  /*3a60*/  LEA R8, R19.reuse, R8, 0x3 ;  /* 0x0000000813087211 */ /* 0x040fe200078e18ff */
[----:B------:R-:W-:Y:S01]  /*3a70*/  UISETP.NE.AND UP0, UPT, UR5, URZ, UPT ;  /* 0x000000ff0500728c */ /* 0x000fe2000bf05270 */
[C---:B------:R-:W-:Y:S02]  /*3a80*/  LEA R6, R19.reuse, R6, 0x3 ;  /* 0x0000000613067211 */ /* 0x040fe400078e18ff */
[C---:B------:R-:W-:Y:S02]  /*3a90*/  LEA R5, R19.reuse, R5, 0x3 ;  /* 0x0000000513057211 */ /* 0x040fe400078e18ff */
[----:B------:R-:W-:-:S02]  /*3aa0*/  LEA R4, R19, R4, 0x3 ;  /* 0x0000000413047211 */ /* 0x000fc400078e18ff */
[C---:B------:R-:W-:Y:S02]  /*3ab0*/  LEA R3, R19.reuse, R3, 0x3 ;  /* 0x0000000313037211 */ /* 0x040fe400078e18ff */
[----:B------:R-:W-:Y:S01]  /*3ac0*/  LEA R2, R19, R2, 0x3 ;  /* 0x0000000213027211 */ /* 0x000fe200078e18ff */
[----:B-1----:R-:W-:Y:S06]  /*3ad0*/  BRA.U UP0, `(.L_x_46) ;  /* 0xfffffff5009c7547 */ /* 0x002fec000b83ffff */
.L_x_29:
[----:B------:R-:W-:-:S09]  /*3ae0*/  UISETP.NE.AND UP0, UPT, UR8, URZ, UPT ;  /* 0x000000ff0800728c */ /* 0x000fd2000bf05270 */
[----:B------:R-:W-:Y:S05]  /*3af0*/  BRA.U !UP0, `(.L_x_47) ;  /* 0x00000009084c7547 */ /* 0x000fea000b800000 */
[----:B------:R-:W1:Y:S01]  /*3b00*/  LDCU UR5, c[0x0][0x3c4] ;  /* 0x00007880ff0577ac */ /* 0x000e620008000800 */
[----:B------:R-:W-:Y:S02]  /*3b10*/  UISETP.GE.U32.AND UP0, UPT, UR8, 0x4, UPT ;  /* 0x000000040800788c */ /* 0x000fe4000bf06070 */
[----:B-1----:R-:W-:-:S07]  /*3b20*/  ULOP3.LUT UR5, UR5, 0x3, URZ, 0xc0, !UPT ;  /* 0x0000000305057892 */ /* 0x002fce000f8ec0ff */
[----:B------:R-:W-:Y:S05]  /*3b30*/  BRA.U !UP0, `(.L_x_48) ;  /* 0x0000000508347547 */ /* 0x000fea000b800000 */
[----:B------:R-:W1:Y:S01]  /*3b40*/  LDC.64 R4, c[0x0][0x388] ;  /* 0x0000e200ff047b82 */ /* 0x000e620000000a00 */
[----:B------:R-:W-:-:S04]  /*3b50*/  VIADD R2, R10, UR4 ;  /* 0x000000040a027c36 */ /* 0x000fc80008000000 */
[----:B------:R-:W-:-:S04]  /*3b60*/  IMAD R2, R19, R2, R18 ;  /* 0x0000000213027224 */ /* 0x000fc800078e0212 */
[----:B-1----:R-:W-:-:S05]  /*3b70*/  IMAD.WIDE.U32 R4, R2, 0x4, R4 ;  /* 0x0000000402047825 */ /* 0x002fca00078e0004 */
[----:B------:R-:W3:Y:S01]  /*3b80*/  LDG.E R8, desc[UR6][R4.64] ;  /* 0x0000000604087981 */ /* 0x000ee2000c1e1900 */
[----:B------:R-:W1:Y:S01]  /*3b90*/  MUFU.RCP R0, R11 ;  /* 0x0000000b00007308 */ /* 0x000e620000001000 */
[----:B------:R-:W-:Y:S01]  /*3ba0*/  BSSY.RECONVERGENT B2, `(.L_x_49) ;  /* 0x000000c000027945 */ /* 0x000fe20003800200 */
[----:B-1----:R-:W-:-:S04]  /*3bb0*/  FFMA R3, R0, -R11, 1 ;  /* 0x3f80000000037423 */ /* 0x002fc8000000080b */
[----:B------:R-:W-:Y:S02]  /*3bc0*/  FFMA R0, R0, R3, R0 ;  /* 0x0000000300007223 */ /* 0x000fe40000000000 */
[----:B---3--:R-:W1:Y:S02]  /*3bd0*/  FCHK P0, R8, R11 ;  /* 0x0000000b08007302 */ /* 0x008e640000000000 */
[----:B------:R-:W-:-:S04]  /*3be0*/  FFMA R3, R0, R8, RZ ;  /* 0x0000000800037223 */ /* 0x000fc800000000ff */
[----:B--2---:R-:W-:-:S04]  /*3bf0*/  FFMA R6, R3, -R11, R8 ;  /* 0x8000000b03067223 */ /* 0x004fc80000000008 */
[----:B------:R-:W-:Y:S01]  /*3c00*/  FFMA R3, R0, R6, R3 ;  /* 0x0000000600037223 */ /* 0x000fe20000000003 */
[----:B-1----:R-:W-:Y:S06]  /*3c10*/  @!P0 BRA `(.L_x_50) ;  /* 0x0000000000108947 */ /* 0x002fec0003800000 */
[----:B------:R-:W-:Y:S02]  /*3c20*/  MOV R0, R8 ;  /* 0x0000000800007202 */ /* 0x000fe40000000f00 */
[----:B------:R-:W-:-:S07]  /*3c30*/  MOV R26, 0x3c50 ;  /* 0x00003c50001a7802 */ /* 0x000fce0000000f00 */
[----:B0-----:R-:W-:Y:S05]  /*3c40*/  CALL.REL.NOINC `($__internal_1_$__cuda_sm3x_div_rn_noftz_f32_slowpath) ;  /* 0x0000001c00687944 */ /* 0x001fea0003c00000 */
[----:B------:R-:W-:-:S07]  /*3c50*/  MOV R3, R0 ;  /* 0x0000000000037202 */ /* 0x000fce0000000f00 */
.L_x_50:
[----:B------:R-:W-:Y:S05]  /*3c60*/  BSYNC.RECONVERGENT B2 ;  /* 0x0000000000027941 */ /* 0x000fea0003800200 */
.L_x_49:
[----:B------:R-:W1:Y:S01]  /*3c70*/  LDC.64 R6, c[0x0][0x388] ;  /* 0x0000e200ff067b82 */ /* 0x000e620000000a00 */
[----:B------:R-:W-:Y:S01]  /*3c80*/  IADD3 R2, PT, PT, R19, R2, RZ ;  /* 0x0000000213027210 */ /* 0x000fe20007ffe0ff */
[----:B------:R2:W-:Y:S04]  /*3c90*/  STG.E desc[UR6][R4.64], R3 ;  /* 0x0000000304007986 */ /* 0x0005e8000c101906 */
        /* <DEDUP_REMOVED lines=8> */
[----:B------:R-:W-:-:S04]  /*3d20*/  FFMA R9, R8, -R11, R23 ;  /* 0x8000000b08097223 */ /* 0x000fc80000000017 */
[----:B------:R-:W-:Y:S01]  /*3d30*/  FFMA R9, R0, R9, R8 ;  /* 0x0000000900097223 */ /* 0x000fe20000000008 */
[----:B-12---:R-:W-:Y:S06]  /*3d40*/  @!P0 BRA `(.L_x_52) ;  /* 0x0000000000108947 */ /* 0x006fec0003800000 */
[----:B------:R-:W-:Y:S02]  /*3d50*/  MOV R0, R23 ;  /* 0x0000001700007202 */ /* 0x000fe40000000f00 */
[----:B------:R-:W-:-:S07]  /*3d60*/  MOV R26, 0x3d80 ;  /* 0x00003d80001a7802 */ /* 0x000fce0000000f00 */
[----:B0-----:R-:W-:Y:S05]  /*3d70*/  CALL.REL.NOINC `($__internal_1_$__cuda_sm3x_div_rn_noftz_f32_slowpath) ;  /* 0x0000001c001c7944 */ /* 0x001fea0003c00000 */
[----:B------:R-:W-:-:S07]  /*3d80*/  MOV R9, R0 ;  /* 0x0000000000097202 */ /* 0x000fce0000000f00 */
.L_x_52:
[----:B------:R-:W-:Y:S05]  /*3d90*/  BSYNC.RECONVERGENT B2 ;  /* 0x0000000000027941 */ /* 0x000fea0003800200 */
.L_x_51:
[----:B------:R-:W1:Y:S01]  /*3da0*/  LDC.64 R4, c[0x0][0x388] ;  /* 0x0000e200ff047b82 */ /* 0x000e620000000a00 */
[----:B------:R-:W-:Y:S01]  /*3db0*/  IMAD.IADD R2, R19, 0x1, R2 ;  /* 0x0000000113027824 */ /* 0x000fe200078e0202 */
[----:B------:R2:W-:Y:S03]  /*3dc0*/  STG.E desc[UR6][R6.64], R9 ;  /* 0x0000000906007986 */ /* 0x0005e6000c101906 */
        /* <DEDUP_REMOVED lines=15> */
.L_x_54:
[----:B------:R-:W-:Y:S05]  /*3ec0*/  BSYNC.RECONVERGENT B2 ;  /* 0x0000000000027941 */ /* 0x000fea0003800200 */
.L_x_53:
        /* <DEDUP_REMOVED lines=17> */
.L_x_56:
[----:B------:R-:W-:Y:S05]  /*3fe0*/  BSYNC.RECONVERGENT B2 ;  /* 0x0000000000027941 */ /* 0x000fea0003800200 */
.L_x_55:
[----:B------:R1:W-:Y:S01]  /*3ff0*/  STG.E desc[UR6][R2.64], R0 ;  /* 0x0000000002007986 */ /* 0x0003e2000c101906 */
[----:B------:R-:W-:-:S12]  /*4000*/  UIADD3 UR4, UPT, UPT, UR4, 0x4, URZ ;  /* 0x0000000404047890 */ /* 0x000fd8000fffe0ff */
.L_x_48:
[----:B------:R-:W-:-:S09]  /*4010*/  UISETP.NE.AND UP0, UPT, UR5, URZ, UPT ;  /* 0x000000ff0500728c */ /* 0x000fd2000bf05270 */
[----:B------:R-:W-:Y:S05]  /*4020*/  BRA.U !UP0, `(.L_x_47) ;  /* 0x0000000508007547 */ /* 0x000fea000b800000 */
[----:B------:R-:W-:-:S09]  /*4030*/  UISETP.NE.AND UP0, UPT, UR5, 0x1, UPT ;  /* 0x000000010500788c */ /* 0x000fd2000bf05270 */
[----:B------:R-:W-:Y:S05]  /*4040*/  BRA.U !UP0, `(.L_x_57) ;  /* 0x00000001089c7547 */ /* 0x000fea000b800000 */
[----:B------:R-:W3:Y:S01]  /*4050*/  LDC.64 R4, c[0x0][0x388] ;  /* 0x0000e200ff047b82 */ /* 0x000ee20000000a00 */
[----:B-1----:R-:W-:-:S05]  /*4060*/  IADD3 R2, PT, PT, R10, UR4, RZ ;  /* 0x000000040a027c10 */ /* 0x002fca000fffe0ff */
[----:B------:R-:W-:-:S04]  /*4070*/  IMAD R2, R19, R2, R18 ;  /* 0x0000000213027224 */ /* 0x000fc800078e0212 */
[----:B---3--:R-:W-:-:S05]  /*4080*/  IMAD.WIDE.U32 R4, R2, 0x4, R4 ;  /* 0x0000000402047825 */ /* 0x008fca00078e0004 */
        /* <DEDUP_REMOVED lines=10> */
[----:B------:R-:W-:Y:S01]  /*4130*/  IMAD.MOV.U32 R0, RZ, RZ, R8 ;  /* 0x000000ffff007224 */ /* 0x000fe200078e0008 */
[----:B------:R-:W-:-:S07]  /*4140*/  MOV R26, 0x4160 ;  /* 0x00004160001a7802 */ /* 0x000fce0000000f00 */
[----:B0-----:R-:W-:Y:S05]  /*4150*/  CALL.REL.NOINC `($__internal_1_$__cuda_sm3x_div_rn_noftz_f32_slowpath) ;  /* 0x0000001800247944 */ /* 0x001fea0003c00000 */
[----:B------:R-:W-:-:S07]  /*4160*/  MOV R9, R0 ;  /* 0x0000000000097202 */ /* 0x000fce0000000f00 */
.L_x_59:
[----:B------:R-:W-:Y:S05]  /*4170*/  BSYNC.RECONVERGENT B2 ;  /* 0x0000000000027941 */ /* 0x000fea0003800200 */
.L_x_58:
        /* <DEDUP_REMOVED lines=17> */
.L_x_61:
[----:B------:R-:W-:Y:S05]  /*4290*/  BSYNC.RECONVERGENT B2 ;  /* 0x0000000000027941 */ /* 0x000fea0003800200 */
.L_x_60:
[----:B------:R3:W-:Y:S01]  /*42a0*/  STG.E desc[UR6][R2.64], R0 ;  /* 0x0000000002007986 */ /* 0x0007e2000c101906 */
[----:B------:R-:W-:-:S12]  /*42b0*/  UIADD3 UR4, UPT, UPT, UR4, 0x2, URZ ;  /* 0x0000000204047890 */ /* 0x000fd8000fffe0ff */
.L_x_57:
[----:B------:R-:W4:Y:S02]  /*42c0*/  LDCU UR5, c[0x0][0x3c4] ;  /* 0x00007880ff0577ac */ /* 0x000f240008000800 */
[----:B----4-:R-:W-:-:S04]  /*42d0*/  ULOP3.LUT UR5, UR5, 0x1, URZ, 0xc0, !UPT ;  /* 0x0000000105057892 */ /* 0x010fc8000f8ec0ff */
[----:B------:R-:W-:-:S09]  /*42e0*/  UISETP.NE.U32.AND UP0, UPT, UR5, 0x1, UPT ;  /* 0x000000010500788c */ /* 0x000fd2000bf05070 */
[----:B------:R-:W-:Y:S05]  /*42f0*/  BRA.U UP0, `(.L_x_47) ;  /* 0x00000001004c7547 */ /* 0x000fea000b800000 */
[----:B-1-3--:R-:W1:Y:S01]  /*4300*/  LDC.64 R2, c[0x0][0x388] ;  /* 0x0000e200ff027b82 */ /* 0x00ae620000000a00 */
[----:B------:R-:W-:-:S05]  /*4310*/  IADD3 R0, PT, PT, R10, UR4, RZ ;  /* 0x000000040a007c10 */ /* 0x000fca000fffe0ff */
[----:B------:R-:W-:-:S04]  /*4320*/  IMAD R5, R19, R0, R18 ;  /* 0x0000000013057224 */ /* 0x000fc800078e0212 */
[----:B-1----:R-:W-:-:S05]  /*4330*/  IMAD.WIDE.U32 R2, R5, 0x4, R2 ;  /* 0x0000000405027825 */ /* 0x002fca00078e0002 */
[----:B--2---:R-:W2:Y:S01]  /*4340*/  LDG.E R7, desc[UR6][R2.64] ;  /* 0x0000000602077981 */ /* 0x004ea2000c1e1900 */
[----:B------:R-:W1:Y:S01]  /*4350*/  MUFU.RCP R0, R11 ;  /* 0x0000000b00007308 */ /* 0x000e620000001000 */
[----:B------:R-:W-:Y:S01]  /*4360*/  BSSY.RECONVERGENT B2, `(.L_x_62) ;  /* 0x000000b000027945 */ /* 0x000fe20003800200 */
[----:B-1----:R-:W-:-:S04]  /*4370*/  FFMA R5, R0, -R11, 1 ;  /* 0x3f80000000057423 */ /* 0x002fc8000000080b */
[----:B------:R-:W-:Y:S02]  /*4380*/  FFMA R0, R0, R5, R0 ;  /* 0x0000000500007223 */ /* 0x000fe40000000000 */
[----:B--2---:R-:W1:Y:S02]  /*4390*/  FCHK P0, R7, R11 ;  /* 0x0000000b07007302 */ /* 0x004e640000000000 */
[----:B------:R-:W-:-:S04]  /*43a0*/  FFMA R4, R0, R7, RZ ;  /* 0x0000000700047223 */ /* 0x000fc800000000ff */
[----:B------:R-:W-:-:S04]  /*43b0*/  FFMA R5, R4, -R11, R7 ;  /* 0x8000000b04057223 */ /* 0x000fc80000000007 */
[----:B------:R-:W-:Y:S01]  /*43c0*/  FFMA R0, R0, R5, R4 ;  /* 0x0000000500007223 */ /* 0x000fe20000000004 */
[----:B-1----:R-:W-:Y:S06]  /*43d0*/  @!P0 BRA `(.L_x_63) ;  /* 0x00000000000c8947 */ /* 0x002fec0003800000 */
[----:B------:R-:W-:Y:S02]  /*43e0*/  MOV R0, R7 ;  /* 0x0000000700007202 */ /* 0x000fe40000000f00 */
[----:B------:R-:W-:-:S07]  /*43f0*/  MOV R26, 0x4410 ;  /* 0x00004410001a7802 */ /* 0x000fce0000000f00 */
[----:B0-----:R-:W-:Y:S05]  /*4400*/  CALL.REL.NOINC `($__internal_1_$__cuda_sm3x_div_rn_noftz_f32_slowpath) ;  /* 0x0000001400787944 */ /* 0x001fea0003c00000 */
.L_x_63:
[----:B------:R-:W-:Y:S05]  /*4410*/  BSYNC.RECONVERGENT B2 ;  /* 0x0000000000027941 */ /* 0x000fea0003800200 */
.L_x_62:
[----:B------:R4:W-:Y:S02]  /*4420*/  STG.E desc[UR6][R2.64], R0 ;  /* 0x0000000002007986 */ /* 0x0009e4000c101906 */
.L_x_47:
[----:B------:R-:W5:Y:S01]  /*4430*/  LDCU UR4, c[0x0][0x3c4] ;  /* 0x00007880ff0477ac */ /* 0x000f620008000800 */
[----:B-1-34-:R-:W-:Y:S02]  /*4440*/  HFMA2 R3, -RZ, RZ, 0, 0 ;  /* 0x00000000ff037431 */ /* 0x01afe400000001ff */
[----:B------:R-:W-:Y:S01]  /*4450*/  IMAD.MOV.U32 R36, RZ, RZ, RZ ;  /* 0x000000ffff247224 */ /* 0x000fe200078e00ff */
[----:B------:R-:W-:Y:S01]  /*4460*/  MOV R0, 0xffffffff ;  /* 0xffffffff00007802 */ /* 0x000fe20000000f00 */
[----:B-----5:R-:W-:Y:S02]  /*4470*/  UISETP.GE.U32.AND UP0, UPT, UR4, 0x10, UPT ;  /* 0x000000100400788c */ /* 0x020fe4000bf06070 */
[----:B------:R-:W-:-:S04]  /*4480*/  ULOP3.LUT UR5, UR4, 0xf, URZ, 0xc0, !UPT ;  /* 0x0000000f04057892 */ /* 0x000fc8000f8ec0ff */
[----:B------:R-:W-:-:S03]  /*4490*/  UISETP.NE.AND UP1, UPT, UR5, URZ, UPT ;  /* 0x000000ff0500728c */ /* 0x000fc6000bf25270 */
[----:B------:R-:W-:Y:S08]  /*44a0*/  BRA.U !UP0, `(.L_x_64) ;  /* 0x0000000908687547 */ /* 0x000ff0000b800000 */
[----:B------:R-:W1:Y:S01]  /*44b0*/  LDCU UR10, c[0x0][0x3c0] ;  /* 0x00007800ff0a77ac */ /* 0x000e620008000800 */
[C---:B------:R-:W-:Y:S01]  /*44c0*/  IADD3 R26, PT, PT, R20.reuse, 0xb, RZ ;  /* 0x0000000b141a7810 */ /* 0x040fe20007ffe0ff */
[C---:B------:R-:W-:Y:S01]  /*44d0*/  VIADD R38, R20.reuse, 0xf ;  /* 0x0000000f14267836 */ /* 0x040fe20000000000 */
[C---:B--2---:R-:W-:Y:S01]  /*44e0*/  IADD3 R6, PT, PT, R20.reuse, 0xa, RZ ;  /* 0x0000000a14067810 */ /* 0x044fe20007ffe0ff */
[----:B------:R-:W2:Y:S01]  /*44f0*/  LDCU UR11, c[0x0][0x3bc] ;  /* 0x00007780ff0b77ac */ /* 0x000ea20008000800 */
[C---:B------:R-:W-:Y:S01]  /*4500*/  IADD3 R40, PT, PT, R20.reuse, 0x10, RZ ;  /* 0x0000001014287810 */ /* 0x040fe20007ffe0ff */
[C---:B0-----:R-:W-:Y:S01]  /*4510*/  VIADD R24, R20.reuse, 0x9 ;  /* 0x0000000914187836 */ /* 0x041fe20000000000 */
[C---:B------:R-:W-:Y:S01]  /*4520*/  IADD3 R2, PT, PT, R20.reuse, 0x13, RZ ;  /* 0x0000001314027810 */ /* 0x040fe20007ffe0ff */
[----:B------:R-:W-:Y:S01]  /*4530*/  ULOP3.LUT UR9, UR4, 0xfffffff0, URZ, 0xc0, !UPT ;  /* 0xfffffff004097892 */ /* 0x000fe2000f8ec0ff */
[C---:B------:R-:W-:Y:S01]  /*4540*/  IADD3 R4, PT, PT, R20.reuse, 0x6, RZ ;  /* 0x0000000614047810 */ /* 0x040fe20007ffe0ff */
[----:B------:R-:W-:Y:S01]  /*4550*/  IMAD.MOV.U32 R36, RZ, RZ, RZ ;  /* 0x000000ffff247224 */ /* 0x000fe200078e00ff */
[----:B------:R-:W-:-:S02]  /*4560*/  IADD3 R8, PT, PT, R20, 0x7, RZ ;  /* 0x0000000714087810 */ /* 0x000fc40007ffe0ff */
[C---:B------:R-:W-:Y:S02]  /*4570*/  IADD3 R22, PT, PT, R20.reuse, 0x8, RZ ;  /* 0x0000000814167810 */ /* 0x040fe40007ffe0ff */
[C---:B------:R-:W-:Y:S02]  /*4580*/  IADD3 R30, PT, PT, R20.reuse, 0xc, RZ ;  /* 0x0000000c141e7810 */ /* 0x040fe40007ffe0ff */
[----:B------:R-:W-:Y:S01]  /*4590*/  IADD3 R32, PT, PT, R20, 0xd, RZ ;  /* 0x0000000d14207810 */ /* 0x000fe20007ffe0ff */
[--C-:B-1----:R-:W-:Y:S01]  /*45a0*/  IMAD R26, R26, UR10, R27.reuse ;  /* 0x0000000a1a1a7c24 */ /* 0x102fe2000f8e021b */
        /* <DEDUP_REMOVED lines=10> */
[----:B------:R-:W-:Y:S01]  /*4650*/  MOV R11, RZ ;  /* 0x000000ff000b7202 */ /* 0x000fe20000000f00 */
        /* <DEDUP_REMOVED lines=10> */
[----:B------:R-:W-:Y:S02]  /*4700*/  IMAD R2, R10, UR10, R27 ;  /* 0x0000000a0a027c24 */ /* 0x000fe4000f8e021b */
[--C-:B--2---:R-:W-:Y:S02]  /*4710*/  IMAD R7, R26, UR11, R21.reuse ;  /* 0x0000000b1a077c24 */ /* 0x104fe4000f8e0215 */
        /* <DEDUP_REMOVED lines=14> */
[----:B------:R-:W-:-:S07]  /*4800*/  IMAD R2, R2, UR11, R21 ;  /* 0x0000000b02027c24 */ /* 0x000fce000f8e0215 */
.L_x_65:
[----:B------:R-:W0:Y:S02]  /*4810*/  LDC.64 R28, c[0x0][0x388] ;  /* 0x0000e200ff1c7b82 */ /* 0x000e240000000a00 */
[----:B0-----:R-:W-:-:S05]  /*4820*/  IMAD.WIDE.U32 R34, R2, 0x4, R28 ;  /* 0x0000000402227825 */ /* 0x001fca00078e001c */
[----:B------:R0:W2:Y:S01]  /*4830*/  LDG.E R37, desc[UR6][R34.64] ;  /* 0x0000000622257981 */ /* 0x0000a2000c1e1900 */
[----:B------:R-:W-:-:S04]  /*4840*/  IMAD.WIDE.U32 R42, R4, 0x4, R28 ;  /* 0x00000004042a7825 */ /* 0x000fc800078e001c */
[--C-:B------:R-:W-:Y:S02]  /*4850*/  IMAD.WIDE.U32 R44, R8, 0x4, R28.reuse ;  /* 0x00000004082c7825 */ /* 0x100fe400078e001c */
[----:B------:R-:W3:Y:S04]  /*4860*/  LDG.E R42, desc[UR6][R42.64] ;  /* 0x000000062a2a7981 */ /* 0x000ee8000c1e1900 */
[----:B------:R-:W4:Y:S01]  /*4870*/  LDG.E R44, desc[UR6][R44.64] ;  /* 0x000000062c2c7981 */ /* 0x000f22000c1e1900 */
[----:B------:R-:W-:-:S05]  /*4880*/  IMAD.WIDE.U32 R30, R22, 0x4, R28 ;  /* 0x00000004161e7825 */ /* 0x000fca00078e001c */
[----:B------:R1:W5:Y:S01]  /*4890*/  LDG.E R43, desc[UR6][R30.64] ;  /* 0x000000061e2b7981 */ /* 0x000362000c1e1900 */
[----:B------:R-:W-:-:S04]  /*48a0*/  IMAD.WIDE.U32 R32, R5, 0x4, R28 ;  /* 0x0000000405207825 */ /* 0x000fc800078e001c */
[--C-:B0-----:R-:W-:Y:S02]  /*48b0*/  IMAD.WIDE.U32 R34, R7, 0x4, R28.reuse ;  /* 0x0000000407227825 */ /* 0x101fe400078e001c */
[----:B------:R0:W5:Y:S02]  /*48c0*/  LDG.E R32, desc[UR6][R32.64] ;  /* 0x0000000620207981 */ /* 0x000164000c1e1900 */
[----:B-1----:R-:W-:Y:S02]  /*48d0*/  IMAD.WIDE.U32 R30, R24, 0x4, R28 ;  /* 0x00000004181e7825 */ /* 0x002fe400078e001c */
[----:B------:R-:W5:Y:S04]  /*48e0*/  LDG.E R34, desc[UR6][R34.64] ;  /* 0x0000000622227981 */ /* 0x000f68000c1e1900 */
[----:B------:R1:W5:Y:S01]  /*48f0*/  LDG.E R30, desc[UR6][R30.64] ;  /* 0x000000061e1e7981 */ /* 0x000362000c1e1900 */
[----:B--2---:R-:W-:-:S04]  /*4900*/  FSETP.GT.AND P3, PT, R37, R36, PT ;  /* 0x000000242500720b */ /* 0x004fc80003f64000 */
[----:B0-----:R-:W-:Y:S01]  /*4910*/  FSEL R33, R37, R36, P3 ;  /* 0x0000002425217208 */ /* 0x001fe20001800000 */
[----:B------:R-:W-:-:S06]  /*4920*/  IMAD.WIDE.U32 R36, R9, 0x4, R28 ;  /* 0x0000000409247825 */ /* 0x000fcc00078e001c */
[----:B------:R-:W2:Y:S01]  /*4930*/  LDG.E R36, desc[UR6][R36.64] ;  /* 0x0000000624247981 */ /* 0x000ea2000c1e1900 */
[----:B---3--:R-:W-:-:S04]  /*4940*/  FSETP.GT.AND P4, PT, R42, R33, PT ;  /* 0x000000212a00720b */ /* 0x008fc80003f84000 */
[----:B------:R-:W-:-:S04]  /*4950*/  FSEL R45, R42, R33, P4 ;  /* 0x000000212a2d7208 */ /* 0x000fc80002000000 */
[----:B----4-:R-:W-:-:S04]  /*4960*/  FSETP.GT.AND P5, PT, R44, R45, PT ;  /* 0x0000002d2c00720b */ /* 0x010fc80003fa4000 */
[----:B------:R-:W-:Y:S01]  /*4970*/  FSEL R42, R44, R45, P5 ;  /* 0x0000002d2c2a7208 */ /* 0x000fe20002800000 */
[----:B------:R-:W-:-:S03]  /*4980*/  IMAD.WIDE.U32 R44, R6, 0x4, R28 ;  /* 0x00000004062c7825 */ /* 0x000fc600078e001c */
[----:B-----5:R-:W-:-:S03]  /*4990*/  FSETP.GT.AND P6, PT, R43, R42, PT ;  /* 0x0000002a2b00720b */ /* 0x020fc60003fc4000 */
[----:B------:R0:W3:Y:S01]  /*49a0*/  LDG.E R44, desc[UR6][R44.64] ;  /* 0x000000062c2c7981 */ /* 0x0000e2000c1e1900 */
[----:B-1----:R-:W-:Y:S01]  /*49b0*/  FSEL R31, R43, R42, P6 ;  /* 0x0000002a2b1f7208 */ /* 0x002fe20003000000 */
[----:B------:R-:W-:-:S03]  /*49c0*/  IMAD.WIDE.U32 R42, R23, 0x4, R28 ;  /* 0x00000004172a7825 */ /* 0x000fc600078e001c */
[----:B------:R-:W-:-:S03]  /*49d0*/  FSETP.GT.AND P0, PT, R30, R31, PT ;  /* 0x0000001f1e00720b */ /* 0x000fc60003f04000 */
[----:B------:R-:W4:Y:S01]  /*49e0*/  LDG.E R42, desc[UR6][R42.64] ;  /* 0x000000062a2a7981 */ /* 0x000f22000c1e1900 */
[----:B------:R-:W-:Y:S01]  /*49f0*/  FSEL R33, R30, R31, P0 ;  /* 0x0000001f1e217208 */ /* 0x000fe20000000000 */
[----:B------:R-:W-:-:S03]  /*4a00*/  IMAD.WIDE.U32 R30, R25, 0x4, R28 ;  /* 0x00000004191e7825 */ /* 0x000fc600078e001c */
[CC--:B------:R-:W-:Y:S02]  /*4a10*/  FSETP.GT.AND P1, PT, R32.reuse, R33.reuse, PT ;  /* 0x000000212000720b */ /* 0x0c0fe40003f24000 */
[----:B------:R1:W5:Y:S02]  /*4a20*/  LDG.E R37, desc[UR6][R30.64] ;  /* 0x000000061e257981 */ /* 0x000364000c1e1900 */
[----:B------:R-:W-:Y:S01]  /*4a30*/  FSEL R35, R32, R33, P1 ;  /* 0x0000002120237208 */ /* 0x000fe20000800000 */
[----:B------:R-:W-:-:S03]  /*4a40*/  IMAD.WIDE.U32 R32, R26, 0x4, R28 ;  /* 0x000000041a207825 */ /* 0x000fc600078e001c */
[----:B------:R-:W-:-:S03]  /*4a50*/  FSETP.GT.AND P2, PT, R34, R35, PT ;  /* 0x000000232200720b */ /* 0x000fc60003f44000 */
[----:B------:R-:W5:Y:S01]  /*4a60*/  LDG.E R32, desc[UR6][R32.64] ;  /* 0x0000000620207981 */ /* 0x000f62000c1e1900 */
[----:B0-----:R-:W-:Y:S01]  /*4a70*/  FSEL R45, R34, R35, P2 ;  /* 0x00000023222d7208 */ /* 0x001fe20001000000 */
[----:B------:R-:W-:-:S06]  /*4a80*/  IMAD.WIDE.U32 R34, R38, 0x4, R28 ;  /* 0x0000000426227825 */ /* 0x000fcc00078e001c */
[----:B------:R-:W5:Y:S01]  /*4a90*/  LDG.E R34, desc[UR6][R34.64] ;  /* 0x0000000622227981 */ /* 0x000f62000c1e1900 */
[----:B-1----:R-:W-:Y:S01]  /*4aa0*/  IMAD.WIDE.U32 R30, R39, 0x4, R28 ;  /* 0x00000004271e7825 */ /* 0x002fe200078e001c */
[----:B------:R-:W-:-:S04]  /*4ab0*/  SEL R0, R11, R0, P3 ;  /* 0x000000000b007207 */ /* 0x000fc80001800000 */
[----:B------:R0:W5:Y:S02]  /*4ac0*/  LDG.E R43, desc[UR6][R30.64] ;  /* 0x000000061e2b7981 */ /* 0x000164000c1e1900 */
[----:B0-----:R-:W-:-:S04]  /*4ad0*/  IMAD.WIDE.U32 R30, R40, 0x4, R28 ;  /* 0x00000004281e7825 */ /* 0x001fc800078e001c */
[----:B------:R-:W-:-:S06]  /*4ae0*/  IMAD.WIDE.U32 R28, R41, 0x4, R28 ;  /* 0x00000004291c7825 */ /* 0x000fcc00078e001c */
[----:B------:R-:W5:Y:S01]  /*4af0*/  LDG.E R28, desc[UR6][R28.64] ;  /* 0x000000061c1c7981 */ /* 0x000f62000c1e1900 */
[----:B--2---:R-:W-:-:S04]  /*4b00*/  FSETP.GT.AND P3, PT, R36, R45, PT ;  /* 0x0000002d2400720b */ /* 0x004fc80003f64000 */
[----:B------:R-:W-:Y:S02]  /*4b10*/  FSEL R45, R36, R45, P3 ;  /* 0x0000002d242d7208 */ /* 0x000fe40001800000 */
[----:B------:R-:W2:Y:S01]  /*4b20*/  LDG.E R36, desc[UR6][R30.64] ;  /* 0x000000061e247981 */ /* 0x000ea2000c1e1900 */
[C---:B------:R-:W-:Y:S02]  /*4b30*/  @P4 IADD3 R0, PT, PT, R11.reuse, 0x1, RZ ;  /* 0x000000010b004810 */ /* 0x040fe40007ffe0ff */
[----:B------:R-:W-:Y:S02]  /*4b40*/  @P5 IADD3 R0, PT, PT, R11, 0x2, RZ ;  /* 0x000000020b005810 */ /* 0x000fe40007ffe0ff */
[----:B---3--:R-:W-:-:S04]  /*4b50*/  FSETP.GT.AND P4, PT, R44, R45, PT ;  /* 0x0000002d2c00720b */ /* 0x008fc80003f84000 */
[----:B------:R-:W-:-:S04]  /*4b60*/  FSEL R45, R44, R45, P4 ;  /* 0x0000002d2c2d7208 */ /* 0x000fc80002000000 */
[----:B----4-:R-:W-:Y:S01]  /*4b70*/  FSETP.GT.AND P5, PT, R42, R45, PT ;  /* 0x0000002d2a00720b */ /* 0x010fe20003fa4000 */
[----:B------:R-:W-:-:S03]  /*4b80*/  @P6 VIADD R0, R11, 0x3 ;  /* 0x000000030b006836 */ /* 0x000fc60000000000 */
[----:B------:R-:W-:-:S04]  /*4b90*/  FSEL R42, R42, R45, P5 ;  /* 0x0000002d2a2a7208 */ /* 0x000fc80002800000 */
[----:B-----5:R-:W-:-:S04]  /*4ba0*/  FSETP.GT.AND P6, PT, R37, R42, PT ;  /* 0x0000002a2500720b */ /* 0x020fc80003fc4000 */
[----:B------:R-:W-:Y:S02]  /*4bb0*/  FSEL R37, R37, R42, P6 ;  /* 0x0000002a25257208 */ /* 0x000fe40003000000 */
[----:B------:R-:W-:Y:S02]  /*4bc0*/  @P0 IADD3 R0, PT, PT, R11, 0x4, RZ ;  /* 0x000000040b000810 */ /* 0x000fe40007ffe0ff */
[----:B------:R-:W-:-:S04]  /*4bd0*/  FSETP.GT.AND P0, PT, R32, R37, PT ;  /* 0x000000252000720b */ /* 0x000fc80003f04000 */
[----:B------:R-:W-:Y:S02]  /*4be0*/  FSEL R37, R32, R37, P0 ;  /* 0x0000002520257208 */ /* 0x000fe40000000000 */
[----:B------:R-:W-:Y:S02]  /*4bf0*/  @P1 IADD3 R0, PT, PT, R11, 0x5, RZ ;  /* 0x000000050b001810 */ /* 0x000fe40007ffe0ff */
[----:B------:R-:W-:-:S04]  /*4c00*/  FSETP.GT.AND P1, PT, R34, R37, PT ;  /* 0x000000252200720b */ /* 0x000fc80003f24000 */
[----:B------:R-:W-:Y:S02]  /*4c10*/  FSEL R34, R34, R37, P1 ;  /* 0x0000002522227208 */ /* 0x000fe40000800000 */
[----:B------:R-:W-:Y:S02]  /*4c20*/  @P2 IADD3 R0, PT, PT, R11, 0x6, RZ ;  /* 0x000000060b002810 */ /* 0x000fe40007ffe0ff */
[----:B------:R-:W-:-:S04]  /*4c30*/  FSETP.GT.AND P2, PT, R43, R34, PT ;  /* 0x000000222b00720b */ /* 0x000fc80003f44000 */
[----:B------:R-:W-:Y:S02]  /*4c40*/  FSEL R43, R43, R34, P2 ;  /* 0x000000222b2b7208 */ /* 0x000fe40001000000 */
[C---:B------:R-:W-:Y:S02]  /*4c50*/  @P3 IADD3 R0, PT, PT, R11.reuse, 0x7, RZ ;  /* 0x000000070b003810 */ /* 0x040fe40007ffe0ff */
[C---:B------:R-:W-:Y:S01]  /*4c60*/  @P4 IADD3 R0, PT, PT, R11.reuse, 0x8, RZ ;  /* 0x000000080b004810 */ /* 0x040fe20007ffe0ff */
[C---:B------:R-:W-:Y:S01]  /*4c70*/  @P5 VIADD R0, R11.reuse, 0x9 ;  /* 0x000000090b005836 */ /* 0x040fe20000000000 */
[C---:B------:R-:W-:Y:S02]  /*4c80*/  @P6 IADD3 R0, PT, PT, R11.reuse, 0xa, RZ ;  /* 0x0000000a0b006810 */ /* 0x040fe40007ffe0ff */
[C---:B------:R-:W-:Y:S02]  /*4c90*/  @P0 IADD3 R0, PT, PT, R11.reuse, 0xb, RZ ;  /* 0x0000000b0b000810 */ /* 0x040fe40007ffe0ff */
[C---:B------:R-:W-:Y:S01]  /*4ca0*/  @P1 IADD3 R0, PT, PT, R11.reuse, 0xc, RZ ;  /* 0x0000000c0b001810 */ /* 0x040fe20007ffe0ff */
[----:B------:R-:W-:Y:S01]  /*4cb0*/  @P2 VIADD R0, R11, 0xd ;  /* 0x0000000d0b002836 */ /* 0x000fe20000000000 */
[C---:B------:R-:W-:Y:S01]  /*4cc0*/  LEA R2, R19.reuse, R2, 0x4 ;  /* 0x0000000213027211 */ /* 0x040fe200078e20ff */
[C---:B------:R-:W-:Y:S01]  /*4cd0*/  IMAD R7, R19.reuse, 0x10, R7 ;  /* 0x0000001013077824 */ /* 0x040fe200078e0207 */
[C---:B------:R-:W-:Y:S01]  /*4ce0*/  LEA R4, R19.reuse, R4, 0x4 ;  /* 0x0000000413047211 */ /* 0x040fe200078e20ff */
[C---:B------:R-:W-:Y:S01]  /*4cf0*/  IMAD R25, R19.reuse, 0x10, R25 ;  /* 0x0000001013197824 */ /* 0x040fe200078e0219 */
        /* <DEDUP_REMOVED lines=8> */
[C---:B------:R-:W-:Y:S02]  /*4d80*/  LEA R38, R19.reuse, R38, 0x4 ;  /* 0x0000002613267211 */ /* 0x040fe400078e20ff */
[C---:B------:R-:W-:Y:S02]  /*4d90*/  LEA R39, R19.reuse, R39, 0x4 ;  /* 0x0000002713277211 */ /* 0x040fe400078e20ff */
[C---:B------:R-:W-:Y:S02]  /*4da0*/  LEA R40, R19.reuse, R40, 0x4 ;  /* 0x0000002813287211 */ /* 0x040fe400078e20ff */
[----:B------:R-:W-:Y:S02]  /*4db0*/  LEA R41, R19, R41, 0x4 ;  /* 0x0000002913297211 */ /* 0x000fe400078e20ff */
[----:B--2---:R-:W-:-:S04]  /*4dc0*/  FSETP.GT.AND P3, PT, R36, R43, PT ;  /* 0x0000002b2400720b */ /* 0x004fc80003f64000 */
[----:B------:R-:W-:-:S04]  /*4dd0*/  FSEL R43, R36, R43, P3 ;  /* 0x0000002b242b7208 */ /* 0x000fc80001800000 */
[----:B------:R-:W-:-:S05]  /*4de0*/  FSETP.GT.AND P0, PT, R28, R43, PT ;  /* 0x0000002b1c00720b */ /* 0x000fca0003f04000 */
[----:B------:R-:W-:Y:S02]  /*4df0*/  @P3 IADD3 R0, PT, PT, R11, 0xe, RZ ;  /* 0x0000000e0b003810 */ /* 0x000fe40007ffe0ff */
[----:B------:R-:W-:-:S06]  /*4e00*/  FSEL R36, R28, R43, P0 ;  /* 0x0000002b1c247208 */ /* 0x000fcc0000000000 */
[C---:B------:R-:W-:Y:S02]  /*4e10*/  @P0 IADD3 R0, PT, PT, R11.reuse, 0xf, RZ ;  /* 0x0000000f0b000810 */ /* 0x040fe40007ffe0ff */
[----:B------:R-:W-:-:S04]  /*4e20*/  IADD3 R11, PT, PT, R11, 0x10, RZ ;  /* 0x000000100b0b7810 */ /* 0x000fc80007ffe0ff */
[----:B------:R-:W-:-:S13]  /*4e30*/  ISETP.NE.AND P0, PT, R11, R3, PT ;  /* 0x000000030b00720c */ /* 0x000fda0003f05270 */
[----:B------:R-:W-:Y:S05]  /*4e40*/  @P0 BRA `(.L_x_65) ;  /* 0xfffffff800700947 */ /* 0x000fea000383ffff */
.L_x_64:
[----:B------:R-:W-:Y:S05]  /*4e50*/  BRA.U !UP1, `(.L_x_28) ;  /* 0x0000000509a07547 */ /* 0x000fea000b800000 */
[----:B------:R-:W-:Y:S02]  /*4e60*/  UISETP.GE.U32.AND UP0, UPT, UR5, 0x8, UPT ;  /* 0x000000080500788c */ /* 0x000fe4000bf06070 */
[----:B------:R-:W-:-:S07]  /*4e70*/  UISETP.NE.AND UP1, UPT, UR8, URZ, UPT ;  /* 0x000000ff0800728c */ /* 0x000fce000bf25270 */
[----:B------:R-:W-:Y:S05]  /*4e80*/  BRA.U !UP0, `(.L_x_66) ;  /* 0x0000000108cc7547 */ /* 0x000fea000b800000 */
[----:B------:R-:W2:Y:S01]  /*4e90*/  LDC.64 R4, c[0x0][0x388] ;  /* 0x0000e200ff047b82 */ /* 0x000ea20000000a00 */
[----:B------:R-:W-:-:S05]  /*4ea0*/  IADD3 R2, PT, PT, R10, R3, RZ ;  /* 0x000000030a027210 */ /* 0x000fca0007ffe0ff */
[----:B------:R-:W-:-:S04]  /*4eb0*/  IMAD R2, R19, R2, R18 ;  /* 0x0000000213027224 */ /* 0x000fc800078e0212 */
[----:B--2---:R-:W-:-:S04]  /*4ec0*/  IMAD.WIDE.U32 R8, R2, 0x4, R4 ;  /* 0x0000000402087825 */ /* 0x004fc800078e0004 */
[C---:B------:R-:W-:Y:S01]  /*4ed0*/  IMAD.IADD R2, R19.reuse, 0x1, R2 ;  /* 0x0000000113027824 */ /* 0x040fe200078e0202 */
[----:B------:R1:W2:Y:S03]  /*4ee0*/  LDG.E R11, desc[UR6][R8.64] ;  /* 0x00000006080b7981 */ /* 0x0002a6000c1e1900 */
[----:B------:R-:W-:Y:S01]  /*4ef0*/  IMAD.WIDE.U32 R22, R2, 0x4, R4 ;  /* 0x0000000402167825 */ /* 0x000fe200078e0004 */
[----:B------:R-:W-:-:S04]  /*4f00*/  IADD3 R6, PT, PT, R19, R2, RZ ;  /* 0x0000000213067210 */ /* 0x000fc80007ffe0ff */
[----:B------:R3:W4:Y:S01]  /*4f10*/  LDG.E R2, desc[UR6][R22.64] ;  /* 0x0000000616027981 */ /* 0x000722000c1e1900 */
[----:B0-----:R-:W-:Y:S01]  /*4f20*/  IMAD.WIDE.U32 R24, R6, 0x4, R4 ;  /* 0x0000000406187825 */ /* 0x001fe200078e0004 */
[----:B------:R-:W-:-:S05]  /*4f30*/  IADD3 R6, PT, PT, R19, R6, RZ ;  /* 0x0000000613067210 */ /* 0x000fca0007ffe0ff */
[----:B------:R-:W5:Y:S01]  /*4f40*/  LDG.E R25, desc[UR6][R24.64] ;  /* 0x0000000618197981 */ /* 0x000f62000c1e1900 */
[----:B------:R-:W-:Y:S01]  /*4f50*/  IMAD.WIDE.U32 R28, R6, 0x4, R4 ;  /* 0x00000004061c7825 */ /* 0x000fe200078e0004 */
[----:B------:R-:W-:-:S05]  /*4f60*/  IADD3 R26, PT, PT, R19, R6, RZ ;  /* 0x00000006131a7210 */ /* 0x000fca0007ffe0ff */
[----:B------:R-:W5:Y:S01]  /*4f70*/  LDG.E R29, desc[UR6][R28.64] ;  /* 0x000000061c1d7981 */ /* 0x000f62000c1e1900 */
[----:B------:R-:W-:Y:S01]  /*4f80*/  IMAD.WIDE.U32 R6, R26, 0x4, R4 ;  /* 0x000000041a067825 */ /* 0x000fe200078e0004 */
[----:B------:R-:W-:-:S05]  /*4f90*/  IADD3 R26, PT, PT, R19, R26, RZ ;  /* 0x0000001a131a7210 */ /* 0x000fca0007ffe0ff */
[----:B------:R-:W5:Y:S01]  /*4fa0*/  LDG.E R7, desc[UR6][R6.64] ;  /* 0x0000000606077981 */ /* 0x000f62000c1e1900 */
[----:B-1----:R-:W-:Y:S01]  /*4fb0*/  IMAD.WIDE.U32 R8, R26, 0x4, R4 ;  /* 0x000000041a087825 */ /* 0x002fe200078e0004 */
[----:B------:R-:W-:-:S05]  /*4fc0*/  IADD3 R26, PT, PT, R19, R26, RZ ;  /* 0x0000001a131a7210 */ /* 0x000fca0007ffe0ff */
[----:B------:R-:W5:Y:S01]  /*4fd0*/  LDG.E R9, desc[UR6][R8.64] ;  /* 0x0000000608097981 */ /* 0x000f62000c1e1900 */
[----:B---3--:R-:W-:Y:S01]  /*4fe0*/  IMAD.WIDE.U32 R22, R26, 0x4, R4 ;  /* 0x000000041a167825 */ /* 0x008fe200078e0004 */
[----:B------:R-:W-:-:S05]  /*4ff0*/  IADD3 R31, PT, PT, R19, R26, RZ ;  /* 0x0000001a131f7210 */ /* 0x000fca0007ffe0ff */
[----:B------:R-:W3:Y:S01]  /*5000*/  LDG.E R23, desc[UR6][R22.64] ;  /* 0x0000000616177981 */ /* 0x000ee2000c1e1900 */
[----:B------:R-:W-:-:S06]  /*5010*/  IMAD.WIDE.U32 R4, R31, 0x4, R4 ;  /* 0x000000041f047825 */ /* 0x000fcc00078e0004 */
[----:B------:R-:W3:Y:S01]  /*5020*/  LDG.E R5, desc[UR6][R4.64] ;  /* 0x0000000604057981 */ /* 0x000ee2000c1e1900 */
[----:B--2---:R-:W-:-:S04]  /*5030*/  FSETP.GT.AND P2, PT, R11, R36, PT ;  /* 0x000000240b00720b */ /* 0x004fc80003f44000 */
[----:B------:R-:W-:Y:S02]  /*5040*/  FSEL R11, R11, R36, P2 ;  /* 0x000000240b0b7208 */ /* 0x000fe40001000000 */
[----:B------:R-:W-:Y:S02]  /*5050*/  SEL R0, R3, R0, P2 ;  /* 0x0000000003007207 */ /* 0x000fe40001000000 */
[----:B----4-:R-:W-:-:S04]  /*5060*/  FSETP.GT.AND P3, PT, R2, R11, PT ;  /* 0x0000000b0200720b */ /* 0x010fc80003f64000 */
[----:B------:R-:W-:-:S04]  /*5070*/  FSEL R2, R2, R11, P3 ;  /* 0x0000000b02027208 */ /* 0x000fc80001800000 */
[----:B-----5:R-:W-:-:S04]  /*5080*/  FSETP.GT.AND P4, PT, R25, R2, PT ;  /* 0x000000021900720b */ /* 0x020fc80003f84000 */
[----:B------:R-:W-:Y:S01]  /*5090*/  FSEL R2, R25, R2, P4 ;  /* 0x0000000219027208 */ /* 0x000fe20002000000 */
[----:B------:R-:W-:-:S03]  /*50a0*/  @P3 VIADD R0, R3, 0x1 ;  /* 0x0000000103003836 */ /* 0x000fc60000000000 */
        /* <DEDUP_REMOVED lines=9> */
[----:B---3--:R-:W-:-:S04]  /*5140*/  FSETP.GT.AND P2, PT, R23, R2, PT ;  /* 0x000000021700720b */ /* 0x008fc80003f44000 */
[----:B------:R-:W-:Y:S02]  /*5150*/  FSEL R2, R23, R2, P2 ;  /* 0x0000000217027208 */ /* 0x000fe40001000000 */
[----:B------:R-:W-:Y:S02]  /*5160*/  @P0 IADD3 R0, PT, PT, R3, 0x5, RZ ;  /* 0x0000000503000810 */ /* 0x000fe40007ffe0ff */
[----:B------:R-:W-:-:S04]  /*5170*/  FSETP.GT.AND P3, PT, R5, R2, PT ;  /* 0x000000020500720b */ /* 0x000fc80003f64000 */
[----:B------:R-:W-:Y:S02]  /*5180*/  FSEL R36, R5, R2, P3 ;  /* 0x0000000205247208 */ /* 0x000fe40001800000 */
[----:B------:R-:W-:-:S07]  /*5190*/  @P2 IADD3 R0, PT, PT, R3, 0x6, RZ ;  /* 0x0000000603002810 */ /* 0x000fce0007ffe0ff */
[C---:B------:R-:W-:Y:S01]  /*51a0*/  @P3 IADD3 R0, PT, PT, R3.reuse, 0x7, RZ ;  /* 0x0000000703003810 */ /* 0x040fe20007ffe0ff */
[----:B------:R-:W-:-:S07]  /*51b0*/  VIADD R3, R3, 0x8 ;  /* 0x0000000803037836 */ /* 0x000fce0000000000 */
.L_x_66:
[----:B------:R-:W-:Y:S05]  /*51c0*/  BRA.U !UP1, `(.L_x_28) ;  /* 0x0000000109c47547 */ /* 0x000fea000b800000 */
[----:B------:R-:W-:Y:S02]  /*51d0*/  UISETP.GE.U32.AND UP0, UPT, UR8, 0x4, UPT ;  /* 0x000000040800788c */ /* 0x000fe4000bf06070 */
[----:B------:R-:W-:-:S04]  /*51e0*/  ULOP3.LUT UR4, UR4, 0x3, URZ, 0xc0, !UPT ;  /* 0x0000000304047892 */ /* 0x000fc8000f8ec0ff */
[----:B------:R-:W-:-:S03]  /*51f0*/  UISETP.NE.AND UP1, UPT, UR4, URZ, UPT ;  /* 0x000000ff0400728c */ /* 0x000fc6000bf25270 */
[----:B------:R-:W-:Y:S08]  /*5200*/  BRA.U !UP0, `(.L_x_67) ;  /* 0x00000001086c7547 */ /* 0x000ff0000b800000 */
[----:B------:R-:W2:Y:S01]  /*5210*/  LDC.64 R4, c[0x0][0x388] ;  /* 0x0000e200ff047b82 */ /* 0x000ea20000000a00 */
[----:B------:R-:W-:-:S05]  /*5220*/  IADD3 R10, PT, PT, R10, R3, RZ ;  /* 0x000000030a0a7210 */ /* 0x000fca0007ffe0ff */
[----:B------:R-:W-:-:S04]  /*5230*/  IMAD R10, R19, R10, R18 ;  /* 0x0000000a130a7224 */ /* 0x000fc800078e0212 */
[----:B--2---:R-:W-:Y:S01]  /*5240*/  IMAD.WIDE.U32 R6, R10, 0x4, R4 ;  /* 0x000000040a067825 */ /* 0x004fe200078e0004 */
        /* <DEDUP_REMOVED lines=10> */
[----:B--2---:R-:W-:-:S04]  /*52f0*/  FSETP.GT.AND P0, PT, R7, R36, PT ;  /* 0x000000240700720b */ /* 0x004fc80003f04000 */
[----:B------:R-:W-:Y:S02]  /*5300*/  FSEL R36, R7, R36, P0 ;  /* 0x0000002407247208 */ /* 0x000fe40000000000 */
[----:B------:R-:W-:Y:S02]  /*5310*/  SEL R0, R3, R0, P0 ;  /* 0x0000000003007207 */ /* 0x000fe40000000000 */
[----:B---3--:R-:W-:-:S04]  /*5320*/  FSETP.GT.AND P1, PT, R9, R36, PT ;  /* 0x000000240900720b */ /* 0x008fc80003f24000 */
[----:B------:R-:W-:-:S04]  /*5330*/  FSEL R36, R9, R36, P1 ;  /* 0x0000002409247208 */ /* 0x000fc80000800000 */
[----:B----4-:R-:W-:-:S04]  /*5340*/  FSETP.GT.AND P2, PT, R11, R36, PT ;  /* 0x000000240b00720b */ /* 0x010fc80003f44000 */
[----:B------:R-:W-:Y:S02]  /*5350*/  FSEL R36, R11, R36, P2 ;  /* 0x000000240b247208 */ /* 0x000fe40001000000 */
[----:B------:R-:W-:Y:S02]  /*5360*/  @P1 IADD3 R0, PT, PT, R3, 0x1, RZ ;  /* 0x0000000103001810 */ /* 0x000fe40007ffe0ff */
[----:B-----5:R-:W-:-:S04]  /*5370*/  FSETP.GT.AND P3, PT, R5, R36, PT ;  /* 0x000000240500720b */ /* 0x020fc80003f64000 */
[----:B------:R-:W-:Y:S02]  /*5380*/  FSEL R36, R5, R36, P3 ;  /* 0x0000002405247208 */ /* 0x000fe40001800000 */
[----:B------:R-:W-:-:S07]  /*5390*/  @P2 IADD3 R0, PT, PT, R3, 0x2, RZ ;  /* 0x0000000203002810 */ /* 0x000fce0007ffe0ff */
[C---:B------:R-:W-:Y:S01]  /*53a0*/  @P3 VIADD R0, R3.reuse, 0x3 ;  /* 0x0000000303003836 */ /* 0x040fe20000000000 */
[----:B------:R-:W-:-:S07]  /*53b0*/  IADD3 R3, PT, PT, R3, 0x4, RZ ;  /* 0x0000000403037810 */ /* 0x000fce0007ffe0ff */
.L_x_67:
[----:B------:R-:W-:Y:S05]  /*53c0*/  BRA.U !UP1, `(.L_x_28) ;  /* 0x0000000109447547 */ /* 0x000fea000b800000 */
[----:B------:R-:W1:Y:S01]  /*53d0*/  LDCU UR5, c[0x0][0x3c0] ;  /* 0x00007800ff0577ac */ /* 0x000e620008000800 */
[----:B--2---:R-:W2:Y:S01]  /*53e0*/  LDC.64 R6, c[0x0][0x388] ;  /* 0x0000e200ff067b82 */ /* 0x004ea20000000a00 */
[----:B------:R-:W-:Y:S01]  /*53f0*/  IADD3 R20, PT, PT, R3, 0x5, R20 ;  /* 0x0000000503147810 */ /* 0x000fe20007ffe014 */
[----:B------:R-:W3:Y:S01]  /*5400*/  LDCU UR9, c[0x0][0x3bc] ;  /* 0x00007780ff0977ac */ /* 0x000ee20008000800 */
[----:B------:R-:W-:-:S03]  /*5410*/  UIADD3 UR4, UPT, UPT, -UR4, URZ, URZ ;  /* 0x000000ff04047290 */ /* 0x000fc6000fffe1ff */
[----:B-1----:R-:W-:-:S04]  /*5420*/  IMAD R20, R20, UR5, R27 ;  /* 0x0000000514147c24 */ /* 0x002fc8000f8e021b */
[----:B---3--:R-:W-:-:S07]  /*5430*/  IMAD R20, R20, UR9, R21 ;  /* 0x0000000914147c24 */ /* 0x008fce000f8e0215 */
.L_x_68:
[----:B--2---:R-:W-:-:S06]  /*5440*/  IMAD.WIDE.U32 R4, R20, 0x4, R6 ;  /* 0x0000000414047825 */ /* 0x004fcc00078e0006 */
[----:B------:R-:W2:Y:S01]  /*5450*/  LDG.E R5, desc[UR6][R4.64] ;  /* 0x0000000604057981 */ /* 0x000ea2000c1e1900 */
[----:B------:R-:W-:Y:S01]  /*5460*/  UIADD3 UR4, UPT, UPT, UR4, 0x1, URZ ;  /* 0x0000000104047890 */ /* 0x000fe2000fffe0ff */
[----:B------:R-:W-:-:S03]  /*5470*/  IADD3 R20, PT, PT, R19, R20, RZ ;  /* 0x0000001413147210 */ /* 0x000fc60007ffe0ff */
[----:B------:R-:W-:Y:S01]  /*5480*/  UISETP.NE.AND UP0, UPT, UR4, URZ, UPT ;  /* 0x000000ff0400728c */ /* 0x000fe2000bf05270 */
[----:B--2---:R-:W-:-:S04]  /*5490*/  FSETP.GT.AND P0, PT, R5, R36, PT ;  /* 0x000000240500720b */ /* 0x004fc80003f04000 */
[----:B------:R-:W-:Y:S02]  /*54a0*/  SEL R0, R3, R0, P0 ;  /* 0x0000000003007207 */ /* 0x000fe40000000000 */
[----:B------:R-:W-:Y:S02]  /*54b0*/  FSEL R36, R5, R36, P0 ;  /* 0x0000002405247208 */ /* 0x000fe40000000000 */
[----:B------:R-:W-:Y:S01]  /*54c0*/  IADD3 R3, PT, PT, R3, 0x1, RZ ;  /* 0x0000000103037810 */ /* 0x000fe20007ffe0ff */
[----:B------:R-:W-:Y:S06]  /*54d0*/  BRA.U UP0, `(.L_x_68) ;  /* 0xfffffffd00d87547 */ /* 0x000fec000b83ffff */
.L_x_28:
[----:B------:R-:W-:Y:S01]  /*54e0*/  F2F.F64.F32 R2, R15 ;  /* 0x0000000f00027310 */ /* 0x000fe20000201800 */
[----:B------:R-:W1:Y:S07]  /*54f0*/  LDC.64 R20, c[0x0][0x3a0] ;  /* 0x0000e800ff147b82 */ /* 0x000e6e0000000a00 */
[----:B------:R-:W3:Y:S01]  /*5500*/  F2F.F64.F32 R4, R13 ;  /* 0x0000000d00047310 */ /* 0x000ee20000201800 */
[----:B--2---:R-:W2:Y:S07]  /*5510*/  LDC.64 R22, c[0x0][0x3a8] ;  /* 0x0000ea00ff167b82 */ /* 0x004eae0000000a00 */
[----:B------:R-:W-:Y:S01]  /*5520*/  F2F.F64.F32 R8, R14 ;  /* 0x0000000e00087310 */ /* 0x000fe20000201800 */
[----:B---3--:R-:W-:-:S07]  /*5530*/  DFMA R6, R4, -0.5, R2 ;  /* 0xbfe000000406782b */ /* 0x008fce0000000002 */
[----:B------:R-:W3:Y:S01]  /*5540*/  F2F.F64.F32 R10, R12 ;  /* 0x0000000c000a7310 */ /* 0x000ee20000201800 */
[----:B------:R-:W-:Y:S01]  /*5550*/  DFMA R18, R4, 0.5, R2 ;  /* 0x3fe000000412782b */ /* 0x000fe20000000002 */
[----:B------:R-:W4:Y:S06]  /*5560*/  LDC.64 R2, c[0x0][0x398] ;  /* 0x0000e600ff027b82 */ /* 0x000f2c0000000a00 */
[----:B0-----:R1:W0:Y:S01]  /*5570*/  F2F.F32.F64 R25, R6 ;  /* 0x0000000600197310 */ /* 0x0012220000301000 */
[----:B---3--:R-:W-:-:S07]  /*5580*/  DFMA R4, R10, -0.5, R8 ;  /* 0xbfe000000a04782b */ /* 0x008fce0000000008 */
[----:B------:R-:W3:Y:S01]  /*5590*/  F2F.F32.F64 R19, R18 ;  /* 0x0000001200137310 */ /* 0x000ee20000301000 */
[----:B------:R-:W-:Y:S01]  /*55a0*/  DFMA R8, R10, 0.5, R8 ;  /* 0x3fe000000a08782b */ /* 0x000fe20000000008 */
[C---:B-1----:R-:W-:Y:S01]  /*55b0*/  IMAD.WIDE R6, R16.reuse, 0x4, R20 ;  /* 0x0000000410067825 */ /* 0x042fe200078e0214 */
[----:B------:R-:W-:-:S05]  /*55c0*/  SHF.L.U32 R11, R16, 0x2, RZ ;  /* 0x00000002100b7819 */ /* 0x000fca00000006ff */
[----:B------:R-:W1:Y:S01]  /*55d0*/  F2F.F32.F64 R5, R4 ;  /* 0x0000000400057310 */ /* 0x000e620000301000 */
[----:B----4-:R-:W-:-:S04]  /*55e0*/  IMAD.WIDE R2, R11, 0x4, R2 ;  /* 0x000000040b027825 */ /* 0x010fc800078e0202 */
[----:B------:R-:W-:Y:S01]  /*55f0*/  FMUL R11, R36, R17 ;  /* 0x00000011240b7220 */ /* 0x000fe20000400000 */
[----:B--2---:R-:W-:Y:S01]  /*5600*/  IMAD.WIDE R16, R16, 0x4, R22 ;  /* 0x0000000410107825 */ /* 0x004fe200078e0216 */
[----:B0-----:R-:W-:Y:S01]  /*5610*/  STG.E desc[UR6][R2.64], R25 ;  /* 0x0000001902007986 */ /* 0x001fe2000c101906 */
[----:B------:R-:W0:Y:S03]  /*5620*/  F2F.F32.F64 R9, R8 ;  /* 0x0000000800097310 */ /* 0x000e260000301000 */
[----:B---3--:R-:W-:Y:S04]  /*5630*/  STG.E desc[UR6][R2.64+0x8], R19 ;  /* 0x0000081302007986 */ /* 0x008fe8000c101906 */
[----:B-1----:R-:W-:Y:S04]  /*5640*/  STG.E desc[UR6][R2.64+0x4], R5 ;  /* 0x0000040502007986 */ /* 0x002fe8000c101906 */
[----:B0-----:R-:W-:Y:S04]  /*5650*/  STG.E desc[UR6][R2.64+0xc], R9 ;  /* 0x00000c0902007986 */ /* 0x001fe8000c101906 */
[----:B------:R-:W-:Y:S04]  /*5660*/  STG.E desc[UR6][R6.64], R11 ;  /* 0x0000000b06007986 */ /* 0x000fe8000c101906 */
[----:B------:R-:W-:Y:S01]  /*5670*/  STG.E desc[UR6][R16.64], R0 ;  /* 0x0000000010007986 */ /* 0x000fe2000c101906 */
[----:B------:R-:W-:Y:S05]  /*5680*/  EXIT ;  /* 0x000000000000794d */ /* 0x000fea0003800000 */
        .weak           $__internal_0_$__cuda_sm20_rcp_rn_f32_slowpath
        .type           $__internal_0_$__cuda_sm20_rcp_rn_f32_slowpath,@function
        .size           $__internal_0_$__cuda_sm20_rcp_rn_f32_slowpath,($__internal_1_$__cuda_sm3x_div_rn_noftz_f32_slowpath - $__internal_0_$__cuda_sm20_rcp_rn_f32_slowpath)
$__internal_0_$__cuda_sm20_rcp_rn_f32_slowpath:
[----:B------:R-:W-:Y:S01]  /*5690*/  SHF.L.U32 R0, R2, 0x1, RZ ;  /* 0x0000000102007819 */ /* 0x000fe200000006ff */
[----:B------:R-:W-:Y:S03]  /*56a0*/  BSSY.RECONVERGENT B1, `(.L_x_69) ;  /* 0x0000030000017945 */ /* 0x000fe60003800200 */
[----:B------:R-:W-:-:S04]  /*56b0*/  SHF.R.U32.HI R9, RZ, 0x18, R0 ;  /* 0x00000018ff097819 */ /* 0x000fc80000011600 */
[----:B------:R-:W-:-:S13]  /*56c0*/  ISETP.NE.U32.AND P0, PT, R9, RZ, PT ;  /* 0x000000ff0900720c */ /* 0x000fda0003f05070 */
[----:B------:R-:W-:Y:S05]  /*56d0*/  @P0 BRA `(.L_x_70) ;  /* 0x0000000000280947 */ /* 0x000fea0003800000 */
[----:B------:R-:W-:-:S04]  /*56e0*/  SHF.L.U32 R0, R2, 0x1, RZ ;  /* 0x0000000102007819 */ /* 0x000fc800000006ff */
[----:B------:R-:W-:-:S13]  /*56f0*/  ISETP.NE.AND P0, PT, R0, RZ, PT ;  /* 0x000000ff0000720c */ /* 0x000fda0003f05270 */
[----:B------:R-:W-:Y:S01]  /*5700*/  @P0 FFMA R7, R2, 1.84467440737095516160e+19, RZ ;  /* 0x5f80000002070823 */ /* 0x000fe200000000ff */
[----:B------:R-:W-:Y:S08]  /*5710*/  @!P0 MUFU.RCP R3, R2 ;  /* 0x0000000200038308 */ /* 0x000ff00000001000 */
[----:B------:R-:W0:Y:S02]  /*5720*/  @P0 MUFU.RCP R0, R7 ;  /* 0x0000000700000308 */ /* 0x000e240000001000 */
[----:B0-----:R-:W-:-:S04]  /*5730*/  @P0 FFMA R9, R7, R0, -1 ;  /* 0xbf80000007090423 */ /* 0x001fc80000000000 */
[----:B------:R-:W-:-:S04]  /*5740*/  @P0 FADD.FTZ R9, -R9, -RZ ;  /* 0x800000ff09090221 */ /* 0x000fc80000010100 */
[----:B------:R-:W-:-:S04]  /*5750*/  @P0 FFMA R0, R0, R9, R0 ;  /* 0x0000000900000223 */ /* 0x000fc80000000000 */
[----:B------:R-:W-:Y:S01]  /*5760*/  @P0 FFMA R3, R0, 1.84467440737095516160e+19, RZ ;  /* 0x5f80000000030823 */ /* 0x000fe200000000ff */
[----:B------:R-:W-:Y:S06]  /*5770*/  BRA `(.L_x_71) ;  /* 0x0000000000887947 */ /* 0x000fec0003800000 */
.L_x_70:
[----:B------:R-:W-:-:S05]  /*5780*/  VIADD R13, R9, 0xffffff03 ;  /* 0xffffff03090d7836 */ /* 0x000fca0000000000 */
[----:B------:R-:W-:-:S13]  /*5790*/  ISETP.GT.U32.AND P0, PT, R13, 0x1, PT ;  /* 0x000000010d00780c */ /* 0x000fda0003f04070 */
[----:B------:R-:W-:Y:S05]  /*57a0*/  @P0 BRA `(.L_x_72) ;  /* 0x0000000000780947 */ /* 0x000fea0003800000 */
[----:B------:R-:W-:Y:S02]  /*57b0*/  LOP3.LUT R0, R2, 0x7fffff, RZ, 0xc0, !PT ;  /* 0x007fffff02007812 */ /* 0x000fe400078ec0ff */
[----:B------:R-:W-:Y:S02]  /*57c0*/  MOV R12, 0x3 ;  /* 0x00000003000c7802 */ /* 0x000fe40000000f00 */
[----:B------:R-:W-:Y:S02]  /*57d0*/  LOP3.LUT R0, R0, 0x3f800000, RZ, 0xfc, !PT ;  /* 0x3f80000000007812 */ /* 0x000fe400078efcff */
[----:B------:R-:W-:Y:S02]  /*57e0*/  SHF.L.U32 R12, R12, R13, RZ ;  /* 0x0000000d0c0c7219 */ /* 0x000fe400000006ff */
[----:B------:R-:W0:Y:S02]  /*57f0*/  MUFU.RCP R3, R0 ;  /* 0x0000000000037308 */ /* 0x000e240000001000 */
[----:B0-----:R-:W-:-:S04]  /*5800*/  FFMA R7, R0, R3, -1 ;  /* 0xbf80000000077423 */ /* 0x001fc80000000003 */
[----:B------:R-:W-:-:S04]  /*5810*/  FADD.FTZ R10, -R7, -RZ ;  /* 0x800000ff070a7221 */ /* 0x000fc80000010100 */
[CCC-:B------:R-:W-:Y:S01]  /*5820*/  FFMA.RM R7, R3.reuse, R10.reuse, R3.reuse ;  /* 0x0000000a03077223 */ /* 0x1c0fe20000004003 */
[----:B------:R-:W-:-:S04]  /*5830*/  FFMA.RP R10, R3, R10, R3 ;  /* 0x0000000a030a7223 */ /* 0x000fc80000008003 */
[C---:B------:R-:W-:Y:S02]  /*5840*/  LOP3.LUT R3, R7.reuse, 0x7fffff, RZ, 0xc0, !PT ;  /* 0x007fffff07037812 */ /* 0x040fe400078ec0ff */
[----:B------:R-:W-:Y:S02]  /*5850*/  FSETP.NEU.FTZ.AND P0, PT, R7, R10, PT ;  /* 0x0000000a0700720b */ /* 0x000fe40003f1d000 */
[----:B------:R-:W-:Y:S02]  /*5860*/  LOP3.LUT R3, R3, 0x800000, RZ, 0xfc, !PT ;  /* 0x0080000003037812 */ /* 0x000fe400078efcff */
[----:B------:R-:W-:Y:S02]  /*5870*/  SEL R7, RZ, 0xffffffff, !P0 ;  /* 0xffffffffff077807 */ /* 0x000fe40004000000 */
[----:B------:R-:W-:Y:S02]  /*5880*/  LOP3.LUT R12, R12, R3, RZ, 0xc0, !PT ;  /* 0x000000030c0c7212 */ /* 0x000fe400078ec0ff */
[----:B------:R-:W-:-:S02]  /*5890*/  IADD3 R0, PT, PT, -R7, RZ, RZ ;  /* 0x000000ff07007210 */ /* 0x000fc40007ffe1ff */
[-C--:B------:R-:W-:Y:S02]  /*58a0*/  SHF.R.U32.HI R12, RZ, R13.reuse, R12 ;  /* 0x0000000dff0c7219 */ /* 0x080fe4000001160c */
[----:B------:R-:W-:Y:S02]  /*58b0*/  LOP3.LUT P1, RZ, R0, R13, R3, 0xf8, !PT ;  /* 0x0000000d00ff7212 */ /* 0x000fe4000782f803 */
[C---:B------:R-:W-:Y:S02]  /*58c0*/  LOP3.LUT P0, RZ, R12.reuse, 0x1, RZ, 0xc0, !PT ;  /* 0x000000010cff7812 */ /* 0x040fe4000780c0ff */
[----:B------:R-:W-:-:S04]  /*58d0*/  LOP3.LUT P2, RZ, R12, 0x2, RZ, 0xc0, !PT ;  /* 0x000000020cff7812 */ /* 0x000fc8000784c0ff */
[----:B------:R-:W-:Y:S02]  /*58e0*/  PLOP3.LUT P0, PT, P0, P1, P2, 0xe0, 0x0 ;  /* 0x000000000000781c */ /* 0x000fe40000703c20 */
[----:B------:R-:W-:Y:S02]  /*58f0*/  LOP3.LUT P1, RZ, R2, 0x7fffff, RZ, 0xc0, !PT ;  /* 0x007fffff02ff7812 */ /* 0x000fe4000782c0ff */
[----:B------:R-:W-:-:S04]  /*5900*/  SEL R0, RZ, 0x1, !P0 ;  /* 0x00000001ff007807 */ /* 0x000fc80004000000 */
[----:B------:R-:W-:-:S04]  /*5910*/  IADD3 R0, PT, PT, -R0, RZ, RZ ;  /* 0x000000ff00007210 */ /* 0x000fc80007ffe1ff */
[----:B------:R-:W-:Y:S02]  /*5920*/  ISETP.GE.AND P0, PT, R0, RZ, PT ;  /* 0x000000ff0000720c */ /* 0x000fe40003f06270 */
[----:B------:R-:W-:-:S04]  /*5930*/  IADD3 R0, PT, PT, R9, -0xfc, RZ ;  /* 0xffffff0409007810 */ /* 0x000fc80007ffe0ff */
[----:B------:R-:W-:-:S07]  /*5940*/  SHF.R.U32.HI R3, RZ, R0, R3 ;  /* 0x00000000ff037219 */ /* 0x000fce0000011603 */
[----:B------:R-:W-:-:S04]  /*5950*/  @!P0 IADD3 R3, PT, PT, R3, 0x1, RZ ;  /* 0x0000000103038810 */ /* 0x000fc80007ffe0ff */
[----:B------:R-:W-:-:S04]  /*5960*/  @!P1 SHF.L.U32 R3, R3, 0x1, RZ ;  /* 0x0000000103039819 */ /* 0x000fc800000006ff */
[----:B------:R-:W-:Y:S01]  /*5970*/  LOP3.LUT R3, R3, 0x80000000, R2, 0xf8, !PT ;  /* 0x8000000003037812 */ /* 0x000fe200078ef802 */
[----:B------:R-:W-:Y:S06]  /*5980*/  BRA `(.L_x_71) ;  /* 0x0000000000047947 */ /* 0x000fec0003800000 */
.L_x_72:
[----:B------:R0:W1:Y:S02]  /*5990*/  MUFU.RCP R3, R2 ;  /* 0x0000000200037308 */ /* 0x0000640000001000 */
.L_x_71:
[----:B------:R-:W-:Y:S05]  /*59a0*/  BSYNC.RECONVERGENT B1 ;  /* 0x0000000000017941 */ /* 0x000fea0003800200 */
.L_x_69:
[----:B-1----:R-:W-:Y:S02]  /*59b0*/  IMAD.MOV.U32 R0, RZ, RZ, R3 ;  /* 0x000000ffff007224 */ /* 0x002fe400078e0003 */
[----:B------:R-:W-:Y:S01]  /*59c0*/  HFMA2 R3, -RZ, RZ, 0, 0 ;  /* 0x00000000ff037431 */ /* 0x000fe200000001ff */
[----:B0-----:R-:W-:-:S04]  /*59d0*/  MOV R2, R11 ;  /* 0x0000000b00027202 */ /* 0x001fc80000000f00 */
[----:B------:R-:W-:Y:S05]  /*59e0*/  RET.REL.NODEC R2 `(_Z14gpuRegionLayerPKfPfPiS1_S1_S2_fjjjjjjS0_) ;  /* 0xffffffa402847950 */ /* 0x000fea0003c3ffff */
        .weak           $__internal_1_$__cuda_sm3x_div_rn_noftz_f32_slowpath
        .type           $__internal_1_$__cuda_sm3x_div_rn_noftz_f32_slowpath,@function
        .size           $__internal_1_$__cuda_sm3x_div_rn_noftz_f32_slowpath,(.L_x_86 - $__internal_1_$__cuda_sm3x_div_rn_noftz_f32_slowpath)
$__internal_1_$__cuda_sm3x_div_rn_noftz_f32_slowpath:
[----:B------:R-:W-:Y:S01]  /*59f0*/  SHF.R.U32.HI R28, RZ, 0x17, R11 ;  /* 0x00000017ff1c7819 */ /* 0x000fe2000001160b */
[----:B------:R-:W-:Y:S01]  /*5a00*/  BSSY.RECONVERGENT B0, `(.L_x_73) ;  /* 0x0000063000007945 */ /* 0x000fe20003800200 */
[----:B------:R-:W-:Y:S02]  /*5a10*/  SHF.R.U32.HI R35, RZ, 0x17, R0 ;  /* 0x00000017ff237819 */ /* 0x000fe40000011600 */
[----:B------:R-:W-:Y:S02]  /*5a20*/  LOP3.LUT R28, R28, 0xff, RZ, 0xc0, !PT ;  /* 0x000000ff1c1c7812 */ /* 0x000fe400078ec0ff */
[----:B------:R-:W-:Y:S02]  /*5a30*/  LOP3.LUT R35, R35, 0xff, RZ, 0xc0, !PT ;  /* 0x000000ff23237812 */ /* 0x000fe400078ec0ff */
[----:B------:R-:W-:Y:S02]  /*5a40*/  IADD3 R30, PT, PT, R28, -0x1, RZ ;  /* 0xffffffff1c1e7810 */ /* 0x000fe40007ffe0ff */
[----:B------:R-:W-:-:S02]  /*5a50*/  IADD3 R31, PT, PT, R35, -0x1, RZ ;  /* 0xffffffff231f7810 */ /* 0x000fc40007ffe0ff */
[----:B------:R-:W-:Y:S02]  /*5a60*/  ISETP.GT.U32.AND P0, PT, R30, 0xfd, PT ;  /* 0x000000fd1e00780c */ /* 0x000fe40003f04070 */
[----:B------:R-:W-:Y:S02]  /*5a70*/  MOV R33, R11 ;  /* 0x0000000b00217202 */ /* 0x000fe40000000f00 */
[----:B------:R-:W-:-:S13]  /*5a80*/  ISETP.GT.U32.OR P0, PT, R31, 0xfd, P0 ;  /* 0x000000fd1f00780c */ /* 0x000fda0000704470 */
[----:B------:R-:W-:Y:S01]  /*5a90*/  @!P0 MOV R29, RZ ;  /* 0x000000ff001d8202 */ /* 0x000fe20000000f00 */
[----:B------:R-:W-:Y:S06]  /*5aa0*/  @!P0 BRA `(.L_x_74) ;  /* 0x00000000005c8947 */ /* 0x000fec0003800000 */
[----:B------:R-:W-:Y:S02]  /*5ab0*/  FSETP.GTU.FTZ.AND P0, PT, |R0|, +INF , PT ;  /* 0x7f8000000000780b */ /* 0x000fe40003f1c200 */
[----:B------:R-:W-:-:S04]  /*5ac0*/  FSETP.GTU.FTZ.AND P1, PT, |R11|, +INF , PT ;  /* 0x7f8000000b00780b */ /* 0x000fc80003f3c200 */
[----:B------:R-:W-:-:S13]  /*5ad0*/  PLOP3.LUT P0, PT, P0, P1, PT, 0xf8, 0x8f ;  /* 0x00000000008f781c */ /* 0x000fda0000703f70 */
[----:B------:R-:W-:Y:S05]  /*5ae0*/  @P0 BRA `(.L_x_75) ;  /* 0x00000004004c0947 */ /* 0x000fea0003800000 */
[----:B------:R-:W-:-:S13]  /*5af0*/  LOP3.LUT P0, RZ, R33, 0x7fffffff, R0, 0xc8, !PT ;  /* 0x7fffffff21ff7812 */ /* 0x000fda000780c800 */
[----:B------:R-:W-:Y:S05]  /*5b00*/  @!P0 BRA `(.L_x_76) ;  /* 0x00000004003c8947 */ /* 0x000fea0003800000 */
[C---:B------:R-:W-:Y:S02]  /*5b10*/  FSETP.NEU.FTZ.AND P0, PT, |R0|.reuse, +INF , PT ;  /* 0x7f8000000000780b */ /* 0x040fe40003f1d200 */
[----:B------:R-:W-:Y:S02]  /*5b20*/  FSETP.NEU.FTZ.AND P2, PT, |R11|, +INF , PT ;  /* 0x7f8000000b00780b */ /* 0x000fe40003f5d200 */
[----:B------:R-:W-:-:S11]  /*5b30*/  FSETP.NEU.FTZ.AND P1, PT, |R0|, +INF , PT ;  /* 0x7f8000000000780b */ /* 0x000fd60003f3d200 */
[----:B------:R-:W-:Y:S05]  /*5b40*/  @!P2 BRA !P0, `(.L_x_76) ;  /* 0x00000004002ca947 */ /* 0x000fea0004000000 */
[----:B------:R-:W-:-:S04]  /*5b50*/  LOP3.LUT P0, RZ, R0, 0x7fffffff, RZ, 0xc0, !PT ;  /* 0x7fffffff00ff7812 */ /* 0x000fc8000780c0ff */
[----:B------:R-:W-:-:S13]  /*5b60*/  PLOP3.LUT P0, PT, P2, P0, PT, 0x2f, 0xf2 ;  /* 0x0000000000f2781c */ /* 0x000fda0001700577 */
[----:B------:R-:W-:Y:S05]  /*5b70*/  @P0 BRA `(.L_x_77) ;  /* 0x0000000400180947 */ /* 0x000fea0003800000 */
[----:B------:R-:W-:-:S04]  /*5b80*/  LOP3.LUT P0, RZ, R33, 0x7fffffff, RZ, 0xc0, !PT ;  /* 0x7fffffff21ff7812 */ /* 0x000fc8000780c0ff */
[----:B------:R-:W-:-:S13]  /*5b90*/  PLOP3.LUT P0, PT, P1, P0, PT, 0x2f, 0xf2 ;  /* 0x0000000000f2781c */ /* 0x000fda0000f00577 */
[----:B------:R-:W-:Y:S05]  /*5ba0*/  @P0 BRA `(.L_x_78) ;  /* 0x0000000400000947 */ /* 0x000fea0003800000 */
[----:B------:R-:W-:Y:S02]  /*5bb0*/  ISETP.GE.AND P0, PT, R31, RZ, PT ;  /* 0x000000ff1f00720c */ /* 0x000fe40003f06270 */
[----:B------:R-:W-:-:S11]  /*5bc0*/  ISETP.GE.AND P1, PT, R30, RZ, PT ;  /* 0x000000ff1e00720c */ /* 0x000fd60003f26270 */
[----:B------:R-:W-:Y:S01]  /*5bd0*/  @P0 IMAD.MOV.U32 R29, RZ, RZ, RZ ;  /* 0x000000ffff1d0224 */ /* 0x000fe200078e00ff */
[----:B------:R-:W-:Y:S01]  /*5be0*/  @!P0 MOV R29, 0xffffffc0 ;  /* 0xffffffc0001d8802 */ /* 0x000fe20000000f00 */
[----:B------:R-:W-:Y:S01]  /*5bf0*/  @!P0 FFMA R0, R0, 1.84467440737095516160e+19, RZ ;  /* 0x5f80000000008823 */ /* 0x000fe200000000ff */
[----:B------:R-:W-:Y:S02]  /*5c00*/  @!P1 FFMA R33, R11, 1.84467440737095516160e+19, RZ ;  /* 0x5f8000000b219823 */ /* 0x000fe400000000ff */
[----:B------:R-:W-:-:S07]  /*5c10*/  @!P1 IADD3 R29, PT, PT, R29, 0x40, RZ ;  /* 0x000000401d1d9810 */ /* 0x000fce0007ffe0ff */
.L_x_74:
[----:B------:R-:W-:Y:S01]  /*5c20*/  LEA R34, R28, 0xc0800000, 0x17 ;  /* 0xc08000001c227811 */ /* 0x000fe200078eb8ff */
[----:B------:R-:W-:Y:S01]  /*5c30*/  BSSY.RECONVERGENT B1, `(.L_x_79) ;  /* 0x0000036000017945 */ /* 0x000fe20003800200 */
[----:B------:R-:W-:Y:S02]  /*5c40*/  IADD3 R35, PT, PT, R35, -0x7f, RZ ;  /* 0xffffff8123237810 */ /* 0x000fe40007ffe0ff */
[----:B------:R-:W-:-:S03]  /*5c50*/  IADD3 R34, PT, PT, -R34, R33, RZ ;  /* 0x0000002122227210 */ /* 0x000fc60007ffe1ff */
[----:B------:R-:W-:Y:S01]  /*5c60*/  IMAD R0, R35, -0x800000, R0 ;  /* 0xff80000023007824 */ /* 0x000fe200078e0200 */
[----:B------:R-:W0:Y:S01]  /*5c70*/  MUFU.RCP R30, R34 ;  /* 0x00000022001e7308 */ /* 0x000e220000001000 */
[----:B------:R-:W-:-:S04]  /*5c80*/  FADD.FTZ R33, -R34, -RZ ;  /* 0x800000ff22217221 */ /* 0x000fc80000010100 */
[----:B0-----:R-:W-:-:S04]  /*5c90*/  FFMA R31, R30, R33, 1 ;  /* 0x3f8000001e1f7423 */ /* 0x001fc80000000021 */
[----:B------:R-:W-:-:S04]  /*5ca0*/  FFMA R31, R30, R31, R30 ;  /* 0x0000001f1e1f7223 */ /* 0x000fc8000000001e */
[----:B------:R-:W-:-:S04]  /*5cb0*/  FFMA R30, R0, R31, RZ ;  /* 0x0000001f001e7223 */ /* 0x000fc800000000ff */
[----:B------:R-:W-:-:S04]  /*5cc0*/  FFMA R32, R33, R30, R0 ;  /* 0x0000001e21207223 */ /* 0x000fc80000000000 */
[----:B------:R-:W-:Y:S01]  /*5cd0*/  FFMA R32, R31, R32, R30 ;  /* 0x000000201f207223 */ /* 0x000fe2000000001e */
[----:B------:R-:W-:-:S03]  /*5ce0*/  IADD3 R30, PT, PT, R35, 0x7f, -R28 ;  /* 0x0000007f231e7810 */ /* 0x000fc60007ffe81c */
[----:B------:R-:W-:Y:S01]  /*5cf0*/  FFMA R33, R33, R32, R0 ;  /* 0x0000002021217223 */ /* 0x000fe20000000000 */
[----:B------:R-:W-:-:S03]  /*5d00*/  IADD3 R29, PT, PT, R30, R29, RZ ;  /* 0x0000001d1e1d7210 */ /* 0x000fc60007ffe0ff */
[----:B------:R-:W-:-:S05]  /*5d10*/  FFMA R0, R31, R33, R32 ;  /* 0x000000211f007223 */ /* 0x000fca0000000020 */
[----:B------:R-:W-:-:S04]  /*5d20*/  SHF.R.U32.HI R28, RZ, 0x17, R0 ;  /* 0x00000017ff1c7819 */ /* 0x000fc80000011600 */
[----:B------:R-:W-:-:S04]  /*5d30*/  LOP3.LUT R28, R28, 0xff, RZ, 0xc0, !PT ;  /* 0x000000ff1c1c7812 */ /* 0x000fc800078ec0ff */
[----:B------:R-:W-:-:S05]  /*5d40*/  IADD3 R28, PT, PT, R28, R29, RZ ;  /* 0x0000001d1c1c7210 */ /* 0x000fca0007ffe0ff */
[----:B------:R-:W-:-:S05]  /*5d50*/  VIADD R30, R28, 0xffffffff ;  /* 0xffffffff1c1e7836 */ /* 0x000fca0000000000 */
[----:B------:R-:W-:-:S13]  /*5d60*/  ISETP.GE.U32.AND P0, PT, R30, 0xfe, PT ;  /* 0x000000fe1e00780c */ /* 0x000fda0003f06070 */
[----:B------:R-:W-:Y:S05]  /*5d70*/  @!P0 BRA `(.L_x_80) ;  /* 0x0000000000808947 */ /* 0x000fea0003800000 */
[----:B------:R-:W-:-:S13]  /*5d80*/  ISETP.GT.AND P0, PT, R28, 0xfe, PT ;  /* 0x000000fe1c00780c */ /* 0x000fda0003f04270 */
[----:B------:R-:W-:Y:S05]  /*5d90*/  @P0 BRA `(.L_x_81) ;  /* 0x00000000006c0947 */ /* 0x000fea0003800000 */
[----:B------:R-:W-:-:S13]  /*5da0*/  ISETP.GE.AND P0, PT, R28, 0x1, PT ;  /* 0x000000011c00780c */ /* 0x000fda0003f06270 */
[----:B------:R-:W-:Y:S05]  /*5db0*/  @P0 BRA `(.L_x_82) ;  /* 0x0000000000740947 */ /* 0x000fea0003800000 */
[----:B------:R-:W-:Y:S02]  /*5dc0*/  ISETP.GE.AND P0, PT, R28, -0x18, PT ;  /* 0xffffffe81c00780c */ /* 0x000fe40003f06270 */
[----:B------:R-:W-:-:S11]  /*5dd0*/  LOP3.LUT R0, R0, 0x80000000, RZ, 0xc0, !PT ;  /* 0x8000000000007812 */ /* 0x000fd600078ec0ff */
[----:B------:R-:W-:Y:S05]  /*5de0*/  @!P0 BRA `(.L_x_82) ;  /* 0x0000000000688947 */ /* 0x000fea0003800000 */
[CCC-:B------:R-:W-:Y:S01]  /*5df0*/  FFMA.RZ R29, R31.reuse, R33.reuse, R32.reuse ;  /* 0x000000211f1d7223 */ /* 0x1c0fe2000000c020 */
[CCC-:B------:R-:W-:Y:S01]  /*5e00*/  FFMA.RP R30, R31.reuse, R33.reuse, R32.reuse ;  /* 0x000000211f1e7223 */ /* 0x1c0fe20000008020 */
[----:B------:R-:W-:Y:S01]  /*5e10*/  FFMA.RM R31, R31, R33, R32 ;  /* 0x000000211f1f7223 */ /* 0x000fe20000004020 */
[C---:B------:R-:W-:Y:S02]  /*5e20*/  IADD3 R32, PT, PT, R28.reuse, 0x20, RZ ;  /* 0x000000201c207810 */ /* 0x040fe40007ffe0ff */
[----:B------:R-:W-:Y:S02]  /*5e30*/  LOP3.LUT R29, R29, 0x7fffff, RZ, 0xc0, !PT ;  /* 0x007fffff1d1d7812 */ /* 0x000fe400078ec0ff */
[C---:B------:R-:W-:Y:S02]  /*5e40*/  ISETP.NE.AND P2, PT, R28.reuse, RZ, PT ;  /* 0x000000ff1c00720c */ /* 0x040fe40003f45270 */
[----:B------:R-:W-:Y:S02]  /*5e50*/  LOP3.LUT R29, R29, 0x800000, RZ, 0xfc, !PT ;  /* 0x008000001d1d7812 */ /* 0x000fe400078efcff */
[----:B------:R-:W-:-:S02]  /*5e60*/  ISETP.NE.AND P1, PT, R28, RZ, PT ;  /* 0x000000ff1c00720c */ /* 0x000fc40003f25270 */
[----:B------:R-:W-:Y:S02]  /*5e70*/  IADD3 R28, PT, PT, -R28, RZ, RZ ;  /* 0x000000ff1c1c7210 */ /* 0x000fe40007ffe1ff */
[----:B------:R-:W-:Y:S02]  /*5e80*/  SHF.L.U32 R32, R29, R32, RZ ;  /* 0x000000201d207219 */ /* 0x000fe400000006ff */
[----:B------:R-:W-:Y:S02]  /*5e90*/  FSETP.NEU.FTZ.AND P0, PT, R30, R31, PT ;  /* 0x0000001f1e00720b */ /* 0x000fe40003f1d000 */
[----:B------:R-:W-:Y:S02]  /*5ea0*/  SEL R28, R28, RZ, P2 ;  /* 0x000000ff1c1c7207 */ /* 0x000fe40001000000 */
[----:B------:R-:W-:Y:S02]  /*5eb0*/  ISETP.NE.AND P1, PT, R32, RZ, P1 ;  /* 0x000000ff2000720c */ /* 0x000fe40000f25270 */
[----:B------:R-:W-:-:S02]  /*5ec0*/  SHF.R.U32.HI R31, RZ, R28, R29 ;  /* 0x0000001cff1f7219 */ /* 0x000fc4000001161d */
[----:B------:R-:W-:Y:S02]  /*5ed0*/  PLOP3.LUT P0, PT, P0, P1, PT, 0xf8, 0x8f ;  /* 0x00000000008f781c */ /* 0x000fe40000703f70 */
[----:B------:R-:W-:Y:S02]  /*5ee0*/  SHF.R.U32.HI R29, RZ, 0x1, R31 ;  /* 0x00000001ff1d7819 */ /* 0x000fe4000001161f */
[----:B------:R-:W-:-:S04]  /*5ef0*/  SEL R28, RZ, 0x1, !P0 ;  /* 0x00000001ff1c7807 */ /* 0x000fc80004000000 */
[----:B------:R-:W-:-:S04]  /*5f00*/  LOP3.LUT R28, R28, 0x1, R29, 0xf8, !PT ;  /* 0x000000011c1c7812 */ /* 0x000fc800078ef81d */
[----:B------:R-:W-:-:S04]  /*5f10*/  LOP3.LUT R28, R28, R31, RZ, 0xc0, !PT ;  /* 0x0000001f1c1c7212 */ /* 0x000fc800078ec0ff */
[----:B------:R-:W-:-:S04]  /*5f20*/  IADD3 R29, PT, PT, R29, R28, RZ ;  /* 0x0000001c1d1d7210 */ /* 0x000fc80007ffe0ff */
[----:B------:R-:W-:Y:S01]  /*5f30*/  LOP3.LUT R0, R29, R0, RZ, 0xfc, !PT ;  /* 0x000000001d007212 */ /* 0x000fe200078efcff */
[----:B------:R-:W-:Y:S06]  /*5f40*/  BRA `(.L_x_82) ;  /* 0x0000000000107947 */ /* 0x000fec0003800000 */
.L_x_81:
[----:B------:R-:W-:-:S04]  /*5f50*/  LOP3.LUT R0, R0, 0x80000000, RZ, 0xc0, !PT ;  /* 0x8000000000007812 */ /* 0x000fc800078ec0ff */
[----:B------:R-:W-:Y:S01]  /*5f60*/  LOP3.LUT R0, R0, 0x7f800000, RZ, 0xfc, !PT ;  /* 0x7f80000000007812 */ /* 0x000fe200078efcff */
[----:B------:R-:W-:Y:S06]  /*5f70*/  BRA `(.L_x_82) ;  /* 0x0000000000047947 */ /* 0x000fec0003800000 */
.L_x_80:
[----:B------:R-:W-:-:S07]  /*5f80*/  LEA R0, R29, R0, 0x17 ;  /* 0x000000001d007211 */ /* 0x000fce00078eb8ff */
.L_x_82:
[----:B------:R-:W-:Y:S05]  /*5f90*/  BSYNC.RECONVERGENT B1 ;  /* 0x0000000000017941 */ /* 0x000fea0003800200 */
.L_x_79:
[----:B------:R-:W-:Y:S05]  /*5fa0*/  BRA `(.L_x_83) ;  /* 0x0000000000207947 */ /* 0x000fea0003800000 */
.L_x_78:
[----:B------:R-:W-:-:S04]  /*5fb0*/  LOP3.LUT R0, R33, 0x80000000, R0, 0x48, !PT ;  /* 0x8000000021007812 */ /* 0x000fc800078e4800 */
[----:B------:R-:W-:Y:S01]  /*5fc0*/  LOP3.LUT R0, R0, 0x7f800000, RZ, 0xfc, !PT ;  /* 0x7f80000000007812 */ /* 0x000fe200078efcff */
[----:B------:R-:W-:Y:S06]  /*5fd0*/  BRA `(.L_x_83) ;  /* 0x0000000000147947 */ /* 0x000fec0003800000 */
.L_x_77:
[----:B------:R-:W-:Y:S01]  /*5fe0*/  LOP3.LUT R0, R33, 0x80000000, R0, 0x48, !PT ;  /* 0x8000000021007812 */ /* 0x000fe200078e4800 */
[----:B------:R-:W-:Y:S06]  /*5ff0*/  BRA `(.L_x_83) ;  /* 0x00000000000c7947 */ /* 0x000fec0003800000 */
.L_x_76:
[----:B------:R-:W0:Y:S01]  /*6000*/  MUFU.RSQ R0, -QNAN ;  /* 0xffc0000000007908 */ /* 0x000e220000001400 */
[----:B------:R-:W-:Y:S05]  /*6010*/  BRA `(.L_x_83) ;  /* 0x0000000000047947 */ /* 0x000fea0003800000 */
.L_x_75:
[----:B------:R-:W-:-:S07]  /*6020*/  FADD.FTZ R0, R0, R11 ;  /* 0x0000000b00007221 */ /* 0x000fce0000010000 */
.L_x_83:
[----:B------:R-:W-:Y:S05]  /*6030*/  BSYNC.RECONVERGENT B0 ;  /* 0x0000000000007941 */ /* 0x000fea0003800200 */
.L_x_73:
[----:B------:R-:W-:Y:S01]  /*6040*/  HFMA2 R29, -RZ, RZ, 0, 0 ;  /* 0x00000000ff1d7431 */ /* 0x000fe200000001ff */
[----:B------:R-:W-:-:S04]  /*6050*/  MOV R28, R26 ;  /* 0x0000001a001c7202 */ /* 0x000fc80000000f00 */
[----:B0-----:R-:W-:Y:S05]  /*6060*/  RET.REL.NODEC R28 `(_Z14gpuRegionLayerPKfPfPiS1_S1_S2_fjjjjjjS0_) ;  /* 0xffffff9c1ce47950 */ /* 0x001fea0003c3ffff */
.L_x_84:
[----:B------:R-:W-:-:S00]  /*6070*/  BRA `(.L_x_84) ;  /* 0xfffffffc00fc7947 */ /* 0x000fc0000383ffff */
[----:B------:R-:W-:-:S00]  /*6080*/  NOP ;  /* 0x0000000000007918 */ /* 0x000fc00000000000 */
[----:B------:R-:W-:-:S00]  /*6090*/  NOP ;  /* 0x0000000000007918 */ /* 0x000fc00000000000 */
[----:B------:R-:W-:-:S00]  /*60a0*/  NOP ;  /* 0x0000000000007918 */ /* 0x000fc00000000000 */
[----:B------:R-:W-:-:S00]  /*60b0*/  NOP ;  /* 0x0000000000007918 */ /* 0x000fc00000000000 */
[----:B------:R-:W-:-:S00]  /*60c0*/  NOP ;  /* 0x0000000000007918 */ /* 0x000fc00000000000 */
[----:B------:R-:W-:-:S00]  /*60d0*/  NOP ;  /* 0x0000000000007918 */ /* 0x000fc00000000000 */
[----:B------:R-:W-:-:S00]  /*60e0*/  NOP ;  /* 0x0000000000007918 */ /* 0x000fc00000000000 */
[----:B------:R-:W-:-:S00]  /*60f0*/  NOP ;  /* 0x0000000000007918 */ /* 0x000fc00000000000 */
.L_x_86:


//--------------------- .nv.shared.reserved.0     --------------------------
	.section	.nv.shared.reserved.0,"aw",@nobits
	.weak		__nv_reservedSMEM_offset_0_alias
	.size		__nv_reservedSMEM_offset_0_alias, 0, 64
	.other		__nv_reservedSMEM_offset_0_alias,@"STO_CUDA_RESERVED_SHARED STV_DEFAULT"
__nv_reservedSMEM_offset_0_alias:
	.zero		0
	.zero		64


//--------------------- .nv.constant0._Z14gpuRegionLayerPKfPfPiS1_S1_S2_fjjjjjjS0_ --------------------------
	.section	.nv.constant0._Z14gpuRegionLayerPKfPfPiS1_S1_S2_fjjjjjjS0_,"a",@progbits
	.sectionflags	@""
	.align	4
.nv.constant0._Z14gpuRegionLayerPKfPfPiS1_S1_S2_fjjjjjjS0_:
	.zero		984


//--------------------- SYMBOLS --------------------------

	.type		.nv.reservedSmem.offset0,@object
	.size		.nv.reservedSmem.offset0,0x4
